//
// Generated by NVIDIA NVVM Compiler
//
// Compiler Build ID: CL-36424714
// Cuda compilation tools, release 13.0, V13.0.88
// Based on NVVM 20.0.0
//

.version 9.0
.target sm_100
.address_size 64

	// .globl	_Z7kineticP7double2S0_iiii

.visible .entry _Z7kineticP7double2S0_iiii(
	.param .u64 .ptr .align 1 _Z7kineticP7double2S0_iiii_param_0,
	.param .u64 .ptr .align 1 _Z7kineticP7double2S0_iiii_param_1,
	.param .u32 _Z7kineticP7double2S0_iiii_param_2,
	.param .u32 _Z7kineticP7double2S0_iiii_param_3,
	.param .u32 _Z7kineticP7double2S0_iiii_param_4,
	.param .u32 _Z7kineticP7double2S0_iiii_param_5
)
{
	.reg .pred 	%p<37>;
	.reg .b32 	%r<176>;
	.reg .b64 	%rd<77>;
	.reg .b64 	%fd<406>;

	ld.param.u64 	%rd5, [_Z7kineticP7double2S0_iiii_param_0];
	ld.param.u64 	%rd6, [_Z7kineticP7double2S0_iiii_param_1];
	ld.param.u32 	%r90, [_Z7kineticP7double2S0_iiii_param_2];
	ld.param.u32 	%r91, [_Z7kineticP7double2S0_iiii_param_3];
	ld.param.u32 	%r92, [_Z7kineticP7double2S0_iiii_param_4];
	ld.param.u32 	%r93, [_Z7kineticP7double2S0_iiii_param_5];
	cvta.to.global.u64 	%rd1, %rd6;
	cvta.to.global.u64 	%rd2, %rd5;
	setp.eq.s32 	%p1, %r93, 1;
	@%p1 bra 	$L__BB0_20;
	setp.eq.s32 	%p2, %r93, 3;
	@%p2 bra 	$L__BB0_37;
	setp.ne.s32 	%p3, %r93, 2;
	@%p3 bra 	$L__BB0_54;
	mov.u32 	%r121, %tid.x;
	mov.u32 	%r122, %ctaid.x;
	mov.u32 	%r1, %ntid.x;
	mad.lo.s32 	%r150, %r122, %r1, %r121;
	setp.ge.s32 	%p26, %r150, %r90;
	@%p26 bra 	$L__BB0_54;
	min.s32 	%r123, %r91, %r92;
	setp.lt.s32 	%p27, %r123, 1;
	@%p27 bra 	$L__BB0_54;
	and.b32  	%r3, %r92, 7;
	and.b32  	%r4, %r92, 3;
	and.b32  	%r5, %r92, 2147483640;
	and.b32  	%r6, %r92, 1;
	neg.s32 	%r7, %r5;
	mul.lo.s32 	%r124, %r91, %r90;
	shl.b32 	%r8, %r124, 3;
	shl.b32 	%r9, %r91, 1;
	shl.b32 	%r10, %r91, 2;
	mul.lo.s32 	%r11, %r91, 5;
	mul.lo.s32 	%r12, %r91, 6;
	mul.lo.s32 	%r13, %r91, 7;
	mov.u32 	%r125, %nctaid.x;
	mul.lo.s32 	%r14, %r1, %r125;
$L__BB0_6:
	mov.b32 	%r151, 0;
$L__BB0_7:
	setp.lt.u32 	%p28, %r92, 8;
	mul.wide.u32 	%rd46, %r151, 16;
	add.s64 	%rd3, %rd1, %rd46;
	mov.b32 	%r162, 0;
	@%p28 bra 	$L__BB0_10;
	add.s32 	%r128, %r91, %r151;
	mad.lo.s32 	%r159, %r90, %r128, %r150;
	add.s32 	%r129, %r9, %r151;
	mad.lo.s32 	%r158, %r90, %r129, %r150;
	mad.lo.s32 	%r130, %r91, 3, %r151;
	mad.lo.s32 	%r157, %r90, %r130, %r150;
	add.s32 	%r131, %r10, %r151;
	mad.lo.s32 	%r156, %r90, %r131, %r150;
	add.s32 	%r132, %r11, %r151;
	mad.lo.s32 	%r155, %r90, %r132, %r150;
	add.s32 	%r133, %r12, %r151;
	mad.lo.s32 	%r154, %r90, %r133, %r150;
	add.s32 	%r134, %r13, %r151;
	mad.lo.s32 	%r153, %r90, %r134, %r150;
	mad.lo.s32 	%r152, %r90, %r151, %r150;
	mov.u32 	%r160, %r7;
$L__BB0_9:
	.pragma "nounroll";
	mul.wide.s32 	%rd47, %r152, 16;
	add.s64 	%rd48, %rd2, %rd47;
	ld.global.v2.f64 	{%fd271, %fd272}, [%rd48];
	ld.global.v2.f64 	{%fd273, %fd274}, [%rd3];
	mul.f64 	%fd275, %fd271, %fd273;
	mul.f64 	%fd276, %fd272, %fd274;
	sub.f64 	%fd277, %fd275, %fd276;
	mul.f64 	%fd278, %fd271, %fd274;
	fma.rn.f64 	%fd279, %fd272, %fd273, %fd278;
	st.global.v2.f64 	[%rd48], {%fd277, %fd279};
	mul.wide.s32 	%rd49, %r159, 16;
	add.s64 	%rd50, %rd2, %rd49;
	ld.global.v2.f64 	{%fd280, %fd281}, [%rd50];
	ld.global.v2.f64 	{%fd282, %fd283}, [%rd3];
	mul.f64 	%fd284, %fd280, %fd282;
	mul.f64 	%fd285, %fd281, %fd283;
	sub.f64 	%fd286, %fd284, %fd285;
	mul.f64 	%fd287, %fd280, %fd283;
	fma.rn.f64 	%fd288, %fd281, %fd282, %fd287;
	st.global.v2.f64 	[%rd50], {%fd286, %fd288};
	mul.wide.s32 	%rd51, %r158, 16;
	add.s64 	%rd52, %rd2, %rd51;
	ld.global.v2.f64 	{%fd289, %fd290}, [%rd52];
	ld.global.v2.f64 	{%fd291, %fd292}, [%rd3];
	mul.f64 	%fd293, %fd289, %fd291;
	mul.f64 	%fd294, %fd290, %fd292;
	sub.f64 	%fd295, %fd293, %fd294;
	mul.f64 	%fd296, %fd289, %fd292;
	fma.rn.f64 	%fd297, %fd290, %fd291, %fd296;
	st.global.v2.f64 	[%rd52], {%fd295, %fd297};
	mul.wide.s32 	%rd53, %r157, 16;
	add.s64 	%rd54, %rd2, %rd53;
	ld.global.v2.f64 	{%fd298, %fd299}, [%rd54];
	ld.global.v2.f64 	{%fd300, %fd301}, [%rd3];
	mul.f64 	%fd302, %fd298, %fd300;
	mul.f64 	%fd303, %fd299, %fd301;
	sub.f64 	%fd304, %fd302, %fd303;
	mul.f64 	%fd305, %fd298, %fd301;
	fma.rn.f64 	%fd306, %fd299, %fd300, %fd305;
	st.global.v2.f64 	[%rd54], {%fd304, %fd306};
	mul.wide.s32 	%rd55, %r156, 16;
	add.s64 	%rd56, %rd2, %rd55;
	ld.global.v2.f64 	{%fd307, %fd308}, [%rd56];
	ld.global.v2.f64 	{%fd309, %fd310}, [%rd3];
	mul.f64 	%fd311, %fd307, %fd309;
	mul.f64 	%fd312, %fd308, %fd310;
	sub.f64 	%fd313, %fd311, %fd312;
	mul.f64 	%fd314, %fd307, %fd310;
	fma.rn.f64 	%fd315, %fd308, %fd309, %fd314;
	st.global.v2.f64 	[%rd56], {%fd313, %fd315};
	mul.wide.s32 	%rd57, %r155, 16;
	add.s64 	%rd58, %rd2, %rd57;
	ld.global.v2.f64 	{%fd316, %fd317}, [%rd58];
	ld.global.v2.f64 	{%fd318, %fd319}, [%rd3];
	mul.f64 	%fd320, %fd316, %fd318;
	mul.f64 	%fd321, %fd317, %fd319;
	sub.f64 	%fd322, %fd320, %fd321;
	mul.f64 	%fd323, %fd316, %fd319;
	fma.rn.f64 	%fd324, %fd317, %fd318, %fd323;
	st.global.v2.f64 	[%rd58], {%fd322, %fd324};
	mul.wide.s32 	%rd59, %r154, 16;
	add.s64 	%rd60, %rd2, %rd59;
	ld.global.v2.f64 	{%fd325, %fd326}, [%rd60];
	ld.global.v2.f64 	{%fd327, %fd328}, [%rd3];
	mul.f64 	%fd329, %fd325, %fd327;
	mul.f64 	%fd330, %fd326, %fd328;
	sub.f64 	%fd331, %fd329, %fd330;
	mul.f64 	%fd332, %fd325, %fd328;
	fma.rn.f64 	%fd333, %fd326, %fd327, %fd332;
	st.global.v2.f64 	[%rd60], {%fd331, %fd333};
	mul.wide.s32 	%rd61, %r153, 16;
	add.s64 	%rd62, %rd2, %rd61;
	ld.global.v2.f64 	{%fd334, %fd335}, [%rd62];
	ld.global.v2.f64 	{%fd336, %fd337}, [%rd3];
	mul.f64 	%fd338, %fd334, %fd336;
	mul.f64 	%fd339, %fd335, %fd337;
	sub.f64 	%fd340, %fd338, %fd339;
	mul.f64 	%fd341, %fd334, %fd337;
	fma.rn.f64 	%fd342, %fd335, %fd336, %fd341;
	st.global.v2.f64 	[%rd62], {%fd340, %fd342};
	add.s32 	%r160, %r160, 8;
	add.s32 	%r159, %r159, %r8;
	add.s32 	%r158, %r158, %r8;
	add.s32 	%r157, %r157, %r8;
	add.s32 	%r156, %r156, %r8;
	add.s32 	%r155, %r155, %r8;
	add.s32 	%r154, %r154, %r8;
	add.s32 	%r153, %r153, %r8;
	add.s32 	%r152, %r152, %r8;
	setp.ne.s32 	%p29, %r160, 0;
	mov.u32 	%r162, %r5;
	@%p29 bra 	$L__BB0_9;
$L__BB0_10:
	setp.eq.s32 	%p30, %r3, 0;
	@%p30 bra 	$L__BB0_18;
	add.s32 	%r135, %r3, -1;
	setp.lt.u32 	%p31, %r135, 3;
	@%p31 bra 	$L__BB0_13;
	mad.lo.s32 	%r136, %r162, %r91, %r151;
	mad.lo.s32 	%r137, %r136, %r90, %r150;
	mul.wide.s32 	%rd63, %r137, 16;
	add.s64 	%rd64, %rd2, %rd63;
	ld.global.v2.f64 	{%fd343, %fd344}, [%rd64];
	ld.global.v2.f64 	{%fd345, %fd346}, [%rd3];
	mul.f64 	%fd347, %fd343, %fd345;
	mul.f64 	%fd348, %fd344, %fd346;
	sub.f64 	%fd349, %fd347, %fd348;
	mul.f64 	%fd350, %fd343, %fd346;
	fma.rn.f64 	%fd351, %fd344, %fd345, %fd350;
	st.global.v2.f64 	[%rd64], {%fd349, %fd351};
	add.s32 	%r138, %r136, %r91;
	mad.lo.s32 	%r139, %r138, %r90, %r150;
	mul.wide.s32 	%rd65, %r139, 16;
	add.s64 	%rd66, %rd2, %rd65;
	ld.global.v2.f64 	{%fd352, %fd353}, [%rd66];
	ld.global.v2.f64 	{%fd354, %fd355}, [%rd3];
	mul.f64 	%fd356, %fd352, %fd354;
	mul.f64 	%fd357, %fd353, %fd355;
	sub.f64 	%fd358, %fd356, %fd357;
	mul.f64 	%fd359, %fd352, %fd355;
	fma.rn.f64 	%fd360, %fd353, %fd354, %fd359;
	st.global.v2.f64 	[%rd66], {%fd358, %fd360};
	add.s32 	%r140, %r138, %r91;
	mad.lo.s32 	%r141, %r140, %r90, %r150;
	mul.wide.s32 	%rd67, %r141, 16;
	add.s64 	%rd68, %rd2, %rd67;
	ld.global.v2.f64 	{%fd361, %fd362}, [%rd68];
	ld.global.v2.f64 	{%fd363, %fd364}, [%rd3];
	mul.f64 	%fd365, %fd361, %fd363;
	mul.f64 	%fd366, %fd362, %fd364;
	sub.f64 	%fd367, %fd365, %fd366;
	mul.f64 	%fd368, %fd361, %fd364;
	fma.rn.f64 	%fd369, %fd362, %fd363, %fd368;
	st.global.v2.f64 	[%rd68], {%fd367, %fd369};
	add.s32 	%r142, %r140, %r91;
	mad.lo.s32 	%r143, %r142, %r90, %r150;
	mul.wide.s32 	%rd69, %r143, 16;
	add.s64 	%rd70, %rd2, %rd69;
	ld.global.v2.f64 	{%fd370, %fd371}, [%rd70];
	ld.global.v2.f64 	{%fd372, %fd373}, [%rd3];
	mul.f64 	%fd374, %fd370, %fd372;
	mul.f64 	%fd375, %fd371, %fd373;
	sub.f64 	%fd376, %fd374, %fd375;
	mul.f64 	%fd377, %fd370, %fd373;
	fma.rn.f64 	%fd378, %fd371, %fd372, %fd377;
	st.global.v2.f64 	[%rd70], {%fd376, %fd378};
	add.s32 	%r162, %r162, 4;
$L__BB0_13:
	setp.eq.s32 	%p32, %r4, 0;
	@%p32 bra 	$L__BB0_18;
	setp.eq.s32 	%p33, %r4, 1;
	@%p33 bra 	$L__BB0_16;
	mad.lo.s32 	%r144, %r162, %r91, %r151;
	mad.lo.s32 	%r145, %r144, %r90, %r150;
	mul.wide.s32 	%rd71, %r145, 16;
	add.s64 	%rd72, %rd2, %rd71;
	ld.global.v2.f64 	{%fd379, %fd380}, [%rd72];
	ld.global.v2.f64 	{%fd381, %fd382}, [%rd3];
	mul.f64 	%fd383, %fd379, %fd381;
	mul.f64 	%fd384, %fd380, %fd382;
	sub.f64 	%fd385, %fd383, %fd384;
	mul.f64 	%fd386, %fd379, %fd382;
	fma.rn.f64 	%fd387, %fd380, %fd381, %fd386;
	st.global.v2.f64 	[%rd72], {%fd385, %fd387};
	add.s32 	%r146, %r144, %r91;
	mad.lo.s32 	%r147, %r146, %r90, %r150;
	mul.wide.s32 	%rd73, %r147, 16;
	add.s64 	%rd74, %rd2, %rd73;
	ld.global.v2.f64 	{%fd388, %fd389}, [%rd74];
	ld.global.v2.f64 	{%fd390, %fd391}, [%rd3];
	mul.f64 	%fd392, %fd388, %fd390;
	mul.f64 	%fd393, %fd389, %fd391;
	sub.f64 	%fd394, %fd392, %fd393;
	mul.f64 	%fd395, %fd388, %fd391;
	fma.rn.f64 	%fd396, %fd389, %fd390, %fd395;
	st.global.v2.f64 	[%rd74], {%fd394, %fd396};
	add.s32 	%r162, %r162, 2;
$L__BB0_16:
	setp.eq.s32 	%p34, %r6, 0;
	@%p34 bra 	$L__BB0_18;
	mad.lo.s32 	%r148, %r162, %r91, %r151;
	mad.lo.s32 	%r149, %r148, %r90, %r150;
	mul.wide.s32 	%rd75, %r149, 16;
	add.s64 	%rd76, %rd2, %rd75;
	ld.global.v2.f64 	{%fd397, %fd398}, [%rd76];
	ld.global.v2.f64 	{%fd399, %fd400}, [%rd3];
	mul.f64 	%fd401, %fd397, %fd399;
	mul.f64 	%fd402, %fd398, %fd400;
	sub.f64 	%fd403, %fd401, %fd402;
	mul.f64 	%fd404, %fd397, %fd400;
	fma.rn.f64 	%fd405, %fd398, %fd399, %fd404;
	st.global.v2.f64 	[%rd76], {%fd403, %fd405};
$L__BB0_18:
	add.s32 	%r151, %r151, 1;
	setp.ne.s32 	%p35, %r151, %r91;
	@%p35 bra 	$L__BB0_7;
	add.s32 	%r150, %r150, %r14;
	setp.lt.s32 	%p36, %r150, %r90;
	@%p36 bra 	$L__BB0_6;
	bra.uni 	$L__BB0_54;
$L__BB0_20:
	mov.u32 	%r109, %tid.x;
	mov.u32 	%r110, %ctaid.x;
	mov.u32 	%r50, %ntid.x;
	mad.lo.s32 	%r164, %r110, %r50, %r109;
	setp.ge.s32 	%p15, %r164, %r91;
	@%p15 bra 	$L__BB0_54;
	min.s32 	%r111, %r92, %r90;
	setp.lt.s32 	%p16, %r111, 1;
	@%p16 bra 	$L__BB0_54;
	and.b32  	%r52, %r90, 7;
	add.s32 	%r53, %r52, -1;
	and.b32  	%r54, %r90, 3;
	and.b32  	%r55, %r90, 2147483640;
	and.b32  	%r56, %r90, 1;
	mov.u32 	%r112, %nctaid.x;
	mul.lo.s32 	%r57, %r50, %r112;
$L__BB0_23:
	mov.b32 	%r165, 0;
$L__BB0_24:
	setp.lt.u32 	%p17, %r90, 8;
	mad.lo.s32 	%r115, %r165, %r91, %r164;
	mul.lo.s32 	%r60, %r115, %r90;
	mov.b32 	%r168, 0;
	@%p17 bra 	$L__BB0_27;
	mov.b32 	%r166, 0;
$L__BB0_26:
	.pragma "nounroll";
	add.s32 	%r117, %r166, %r60;
	mul.wide.s32 	%rd30, %r117, 16;
	add.s64 	%rd31, %rd2, %rd30;
	ld.global.v2.f64 	{%fd136, %fd137}, [%rd31];
	mul.wide.u32 	%rd32, %r166, 16;
	add.s64 	%rd33, %rd1, %rd32;
	ld.global.v2.f64 	{%fd138, %fd139}, [%rd33];
	mul.f64 	%fd140, %fd136, %fd138;
	mul.f64 	%fd141, %fd137, %fd139;
	sub.f64 	%fd142, %fd140, %fd141;
	mul.f64 	%fd143, %fd136, %fd139;
	fma.rn.f64 	%fd144, %fd137, %fd138, %fd143;
	st.global.v2.f64 	[%rd31], {%fd142, %fd144};
	ld.global.v2.f64 	{%fd145, %fd146}, [%rd31+16];
	ld.global.v2.f64 	{%fd147, %fd148}, [%rd33+16];
	mul.f64 	%fd149, %fd145, %fd147;
	mul.f64 	%fd150, %fd146, %fd148;
	sub.f64 	%fd151, %fd149, %fd150;
	mul.f64 	%fd152, %fd145, %fd148;
	fma.rn.f64 	%fd153, %fd146, %fd147, %fd152;
	st.global.v2.f64 	[%rd31+16], {%fd151, %fd153};
	ld.global.v2.f64 	{%fd154, %fd155}, [%rd31+32];
	ld.global.v2.f64 	{%fd156, %fd157}, [%rd33+32];
	mul.f64 	%fd158, %fd154, %fd156;
	mul.f64 	%fd159, %fd155, %fd157;
	sub.f64 	%fd160, %fd158, %fd159;
	mul.f64 	%fd161, %fd154, %fd157;
	fma.rn.f64 	%fd162, %fd155, %fd156, %fd161;
	st.global.v2.f64 	[%rd31+32], {%fd160, %fd162};
	ld.global.v2.f64 	{%fd163, %fd164}, [%rd31+48];
	ld.global.v2.f64 	{%fd165, %fd166}, [%rd33+48];
	mul.f64 	%fd167, %fd163, %fd165;
	mul.f64 	%fd168, %fd164, %fd166;
	sub.f64 	%fd169, %fd167, %fd168;
	mul.f64 	%fd170, %fd163, %fd166;
	fma.rn.f64 	%fd171, %fd164, %fd165, %fd170;
	st.global.v2.f64 	[%rd31+48], {%fd169, %fd171};
	ld.global.v2.f64 	{%fd172, %fd173}, [%rd31+64];
	ld.global.v2.f64 	{%fd174, %fd175}, [%rd33+64];
	mul.f64 	%fd176, %fd172, %fd174;
	mul.f64 	%fd177, %fd173, %fd175;
	sub.f64 	%fd178, %fd176, %fd177;
	mul.f64 	%fd179, %fd172, %fd175;
	fma.rn.f64 	%fd180, %fd173, %fd174, %fd179;
	st.global.v2.f64 	[%rd31+64], {%fd178, %fd180};
	ld.global.v2.f64 	{%fd181, %fd182}, [%rd31+80];
	ld.global.v2.f64 	{%fd183, %fd184}, [%rd33+80];
	mul.f64 	%fd185, %fd181, %fd183;
	mul.f64 	%fd186, %fd182, %fd184;
	sub.f64 	%fd187, %fd185, %fd186;
	mul.f64 	%fd188, %fd181, %fd184;
	fma.rn.f64 	%fd189, %fd182, %fd183, %fd188;
	st.global.v2.f64 	[%rd31+80], {%fd187, %fd189};
	ld.global.v2.f64 	{%fd190, %fd191}, [%rd31+96];
	ld.global.v2.f64 	{%fd192, %fd193}, [%rd33+96];
	mul.f64 	%fd194, %fd190, %fd192;
	mul.f64 	%fd195, %fd191, %fd193;
	sub.f64 	%fd196, %fd194, %fd195;
	mul.f64 	%fd197, %fd190, %fd193;
	fma.rn.f64 	%fd198, %fd191, %fd192, %fd197;
	st.global.v2.f64 	[%rd31+96], {%fd196, %fd198};
	ld.global.v2.f64 	{%fd199, %fd200}, [%rd31+112];
	ld.global.v2.f64 	{%fd201, %fd202}, [%rd33+112];
	mul.f64 	%fd203, %fd199, %fd201;
	mul.f64 	%fd204, %fd200, %fd202;
	sub.f64 	%fd205, %fd203, %fd204;
	mul.f64 	%fd206, %fd199, %fd202;
	fma.rn.f64 	%fd207, %fd200, %fd201, %fd206;
	st.global.v2.f64 	[%rd31+112], {%fd205, %fd207};
	add.s32 	%r166, %r166, 8;
	setp.ne.s32 	%p18, %r166, %r55;
	mov.u32 	%r168, %r55;
	@%p18 bra 	$L__BB0_26;
$L__BB0_27:
	setp.eq.s32 	%p19, %r52, 0;
	@%p19 bra 	$L__BB0_35;
	setp.lt.u32 	%p20, %r53, 3;
	@%p20 bra 	$L__BB0_30;
	add.s32 	%r118, %r168, %r60;
	mul.wide.s32 	%rd34, %r118, 16;
	add.s64 	%rd35, %rd2, %rd34;
	ld.global.v2.f64 	{%fd208, %fd209}, [%rd35];
	mul.wide.u32 	%rd36, %r168, 16;
	add.s64 	%rd37, %rd1, %rd36;
	ld.global.v2.f64 	{%fd210, %fd211}, [%rd37];
	mul.f64 	%fd212, %fd208, %fd210;
	mul.f64 	%fd213, %fd209, %fd211;
	sub.f64 	%fd214, %fd212, %fd213;
	mul.f64 	%fd215, %fd208, %fd211;
	fma.rn.f64 	%fd216, %fd209, %fd210, %fd215;
	st.global.v2.f64 	[%rd35], {%fd214, %fd216};
	ld.global.v2.f64 	{%fd217, %fd218}, [%rd35+16];
	ld.global.v2.f64 	{%fd219, %fd220}, [%rd37+16];
	mul.f64 	%fd221, %fd217, %fd219;
	mul.f64 	%fd222, %fd218, %fd220;
	sub.f64 	%fd223, %fd221, %fd222;
	mul.f64 	%fd224, %fd217, %fd220;
	fma.rn.f64 	%fd225, %fd218, %fd219, %fd224;
	st.global.v2.f64 	[%rd35+16], {%fd223, %fd225};
	ld.global.v2.f64 	{%fd226, %fd227}, [%rd35+32];
	ld.global.v2.f64 	{%fd228, %fd229}, [%rd37+32];
	mul.f64 	%fd230, %fd226, %fd228;
	mul.f64 	%fd231, %fd227, %fd229;
	sub.f64 	%fd232, %fd230, %fd231;
	mul.f64 	%fd233, %fd226, %fd229;
	fma.rn.f64 	%fd234, %fd227, %fd228, %fd233;
	st.global.v2.f64 	[%rd35+32], {%fd232, %fd234};
	ld.global.v2.f64 	{%fd235, %fd236}, [%rd35+48];
	ld.global.v2.f64 	{%fd237, %fd238}, [%rd37+48];
	mul.f64 	%fd239, %fd235, %fd237;
	mul.f64 	%fd240, %fd236, %fd238;
	sub.f64 	%fd241, %fd239, %fd240;
	mul.f64 	%fd242, %fd235, %fd238;
	fma.rn.f64 	%fd243, %fd236, %fd237, %fd242;
	st.global.v2.f64 	[%rd35+48], {%fd241, %fd243};
	add.s32 	%r168, %r168, 4;
$L__BB0_30:
	setp.eq.s32 	%p21, %r54, 0;
	@%p21 bra 	$L__BB0_35;
	setp.eq.s32 	%p22, %r54, 1;
	@%p22 bra 	$L__BB0_33;
	add.s32 	%r119, %r168, %r60;
	mul.wide.s32 	%rd38, %r119, 16;
	add.s64 	%rd39, %rd2, %rd38;
	ld.global.v2.f64 	{%fd244, %fd245}, [%rd39];
	mul.wide.u32 	%rd40, %r168, 16;
	add.s64 	%rd41, %rd1, %rd40;
	ld.global.v2.f64 	{%fd246, %fd247}, [%rd41];
	mul.f64 	%fd248, %fd244, %fd246;
	mul.f64 	%fd249, %fd245, %fd247;
	sub.f64 	%fd250, %fd248, %fd249;
	mul.f64 	%fd251, %fd244, %fd247;
	fma.rn.f64 	%fd252, %fd245, %fd246, %fd251;
	st.global.v2.f64 	[%rd39], {%fd250, %fd252};
	ld.global.v2.f64 	{%fd253, %fd254}, [%rd39+16];
	ld.global.v2.f64 	{%fd255, %fd256}, [%rd41+16];
	mul.f64 	%fd257, %fd253, %fd255;
	mul.f64 	%fd258, %fd254, %fd256;
	sub.f64 	%fd259, %fd257, %fd258;
	mul.f64 	%fd260, %fd253, %fd256;
	fma.rn.f64 	%fd261, %fd254, %fd255, %fd260;
	st.global.v2.f64 	[%rd39+16], {%fd259, %fd261};
	add.s32 	%r168, %r168, 2;
$L__BB0_33:
	setp.eq.s32 	%p23, %r56, 0;
	@%p23 bra 	$L__BB0_35;
	add.s32 	%r120, %r168, %r60;
	mul.wide.s32 	%rd42, %r120, 16;
	add.s64 	%rd43, %rd2, %rd42;
	ld.global.v2.f64 	{%fd262, %fd263}, [%rd43];
	mul.wide.u32 	%rd44, %r168, 16;
	add.s64 	%rd45, %rd1, %rd44;
	ld.global.v2.f64 	{%fd264, %fd265}, [%rd45];
	mul.f64 	%fd266, %fd262, %fd264;
	mul.f64 	%fd267, %fd263, %fd265;
	sub.f64 	%fd268, %fd266, %fd267;
	mul.f64 	%fd269, %fd262, %fd265;
	fma.rn.f64 	%fd270, %fd263, %fd264, %fd269;
	st.global.v2.f64 	[%rd43], {%fd268, %fd270};
$L__BB0_35:
	add.s32 	%r165, %r165, 1;
	setp.ne.s32 	%p24, %r165, %r92;
	@%p24 bra 	$L__BB0_24;
	add.s32 	%r164, %r164, %r57;
	setp.lt.s32 	%p25, %r164, %r91;
	@%p25 bra 	$L__BB0_23;
	bra.uni 	$L__BB0_54;
$L__BB0_37:
	mov.u32 	%r94, %tid.x;
	mov.u32 	%r95, %ctaid.x;
	mov.u32 	%r70, %ntid.x;
	mad.lo.s32 	%r170, %r95, %r70, %r94;
	setp.ge.s32 	%p4, %r170, %r92;
	@%p4 bra 	$L__BB0_54;
	min.s32 	%r96, %r90, %r91;
	setp.lt.s32 	%p5, %r96, 1;
	@%p5 bra 	$L__BB0_54;
	and.b32  	%r72, %r91, 7;
	add.s32 	%r73, %r72, -1;
	and.b32  	%r74, %r91, 3;
	and.b32  	%r75, %r91, 2147483640;
	and.b32  	%r76, %r91, 1;
	mov.u32 	%r97, %nctaid.x;
	mul.lo.s32 	%r77, %r70, %r97;
	mul.wide.u32 	%rd26, %r90, 16;
$L__BB0_40:
	mul.lo.s32 	%r79, %r170, %r91;
	mul.wide.s32 	%rd7, %r170, 16;
	add.s64 	%rd4, %rd1, %rd7;
	mov.b32 	%r171, 0;
$L__BB0_41:
	setp.lt.u32 	%p6, %r91, 8;
	mov.b32 	%r174, 0;
	@%p6 bra 	$L__BB0_44;
	mov.b32 	%r172, 0;
$L__BB0_43:
	.pragma "nounroll";
	add.s32 	%r101, %r172, %r79;
	mad.lo.s32 	%r102, %r101, %r90, %r171;
	mul.wide.s32 	%rd8, %r102, 16;
	add.s64 	%rd9, %rd2, %rd8;
	ld.global.v2.f64 	{%fd1, %fd2}, [%rd9];
	ld.global.v2.f64 	{%fd3, %fd4}, [%rd4];
	mul.f64 	%fd5, %fd1, %fd3;
	mul.f64 	%fd6, %fd2, %fd4;
	sub.f64 	%fd7, %fd5, %fd6;
	mul.f64 	%fd8, %fd1, %fd4;
	fma.rn.f64 	%fd9, %fd2, %fd3, %fd8;
	st.global.v2.f64 	[%rd9], {%fd7, %fd9};
	add.s64 	%rd11, %rd9, %rd26;
	ld.global.v2.f64 	{%fd10, %fd11}, [%rd11];
	ld.global.v2.f64 	{%fd12, %fd13}, [%rd4];
	mul.f64 	%fd14, %fd10, %fd12;
	mul.f64 	%fd15, %fd11, %fd13;
	sub.f64 	%fd16, %fd14, %fd15;
	mul.f64 	%fd17, %fd10, %fd13;
	fma.rn.f64 	%fd18, %fd11, %fd12, %fd17;
	st.global.v2.f64 	[%rd11], {%fd16, %fd18};
	add.s64 	%rd12, %rd11, %rd26;
	ld.global.v2.f64 	{%fd19, %fd20}, [%rd12];
	ld.global.v2.f64 	{%fd21, %fd22}, [%rd4];
	mul.f64 	%fd23, %fd19, %fd21;
	mul.f64 	%fd24, %fd20, %fd22;
	sub.f64 	%fd25, %fd23, %fd24;
	mul.f64 	%fd26, %fd19, %fd22;
	fma.rn.f64 	%fd27, %fd20, %fd21, %fd26;
	st.global.v2.f64 	[%rd12], {%fd25, %fd27};
	add.s64 	%rd13, %rd12, %rd26;
	ld.global.v2.f64 	{%fd28, %fd29}, [%rd13];
	ld.global.v2.f64 	{%fd30, %fd31}, [%rd4];
	mul.f64 	%fd32, %fd28, %fd30;
	mul.f64 	%fd33, %fd29, %fd31;
	sub.f64 	%fd34, %fd32, %fd33;
	mul.f64 	%fd35, %fd28, %fd31;
	fma.rn.f64 	%fd36, %fd29, %fd30, %fd35;
	st.global.v2.f64 	[%rd13], {%fd34, %fd36};
	add.s64 	%rd14, %rd13, %rd26;
	ld.global.v2.f64 	{%fd37, %fd38}, [%rd14];
	ld.global.v2.f64 	{%fd39, %fd40}, [%rd4];
	mul.f64 	%fd41, %fd37, %fd39;
	mul.f64 	%fd42, %fd38, %fd40;
	sub.f64 	%fd43, %fd41, %fd42;
	mul.f64 	%fd44, %fd37, %fd40;
	fma.rn.f64 	%fd45, %fd38, %fd39, %fd44;
	st.global.v2.f64 	[%rd14], {%fd43, %fd45};
	add.s64 	%rd15, %rd14, %rd26;
	ld.global.v2.f64 	{%fd46, %fd47}, [%rd15];
	ld.global.v2.f64 	{%fd48, %fd49}, [%rd4];
	mul.f64 	%fd50, %fd46, %fd48;
	mul.f64 	%fd51, %fd47, %fd49;
	sub.f64 	%fd52, %fd50, %fd51;
	mul.f64 	%fd53, %fd46, %fd49;
	fma.rn.f64 	%fd54, %fd47, %fd48, %fd53;
	st.global.v2.f64 	[%rd15], {%fd52, %fd54};
	add.s64 	%rd16, %rd15, %rd26;
	ld.global.v2.f64 	{%fd55, %fd56}, [%rd16];
	ld.global.v2.f64 	{%fd57, %fd58}, [%rd4];
	mul.f64 	%fd59, %fd55, %fd57;
	mul.f64 	%fd60, %fd56, %fd58;
	sub.f64 	%fd61, %fd59, %fd60;
	mul.f64 	%fd62, %fd55, %fd58;
	fma.rn.f64 	%fd63, %fd56, %fd57, %fd62;
	st.global.v2.f64 	[%rd16], {%fd61, %fd63};
	add.s64 	%rd17, %rd16, %rd26;
	ld.global.v2.f64 	{%fd64, %fd65}, [%rd17];
	ld.global.v2.f64 	{%fd66, %fd67}, [%rd4];
	mul.f64 	%fd68, %fd64, %fd66;
	mul.f64 	%fd69, %fd65, %fd67;
	sub.f64 	%fd70, %fd68, %fd69;
	mul.f64 	%fd71, %fd64, %fd67;
	fma.rn.f64 	%fd72, %fd65, %fd66, %fd71;
	st.global.v2.f64 	[%rd17], {%fd70, %fd72};
	add.s32 	%r172, %r172, 8;
	setp.ne.s32 	%p7, %r172, %r75;
	mov.u32 	%r174, %r75;
	@%p7 bra 	$L__BB0_43;
$L__BB0_44:
	setp.eq.s32 	%p8, %r72, 0;
	@%p8 bra 	$L__BB0_52;
	setp.lt.u32 	%p9, %r73, 3;
	@%p9 bra 	$L__BB0_47;
	add.s32 	%r103, %r174, %r79;
	mad.lo.s32 	%r104, %r103, %r90, %r171;
	mul.wide.s32 	%rd18, %r104, 16;
	add.s64 	%rd19, %rd2, %rd18;
	ld.global.v2.f64 	{%fd73, %fd74}, [%rd19];
	ld.global.v2.f64 	{%fd75, %fd76}, [%rd4];
	mul.f64 	%fd77, %fd73, %fd75;
	mul.f64 	%fd78, %fd74, %fd76;
	sub.f64 	%fd79, %fd77, %fd78;
	mul.f64 	%fd80, %fd73, %fd76;
	fma.rn.f64 	%fd81, %fd74, %fd75, %fd80;
	st.global.v2.f64 	[%rd19], {%fd79, %fd81};
	add.s64 	%rd21, %rd19, %rd26;
	ld.global.v2.f64 	{%fd82, %fd83}, [%rd21];
	ld.global.v2.f64 	{%fd84, %fd85}, [%rd4];
	mul.f64 	%fd86, %fd82, %fd84;
	mul.f64 	%fd87, %fd83, %fd85;
	sub.f64 	%fd88, %fd86, %fd87;
	mul.f64 	%fd89, %fd82, %fd85;
	fma.rn.f64 	%fd90, %fd83, %fd84, %fd89;
	st.global.v2.f64 	[%rd21], {%fd88, %fd90};
	add.s64 	%rd22, %rd21, %rd26;
	ld.global.v2.f64 	{%fd91, %fd92}, [%rd22];
	ld.global.v2.f64 	{%fd93, %fd94}, [%rd4];
	mul.f64 	%fd95, %fd91, %fd93;
	mul.f64 	%fd96, %fd92, %fd94;
	sub.f64 	%fd97, %fd95, %fd96;
	mul.f64 	%fd98, %fd91, %fd94;
	fma.rn.f64 	%fd99, %fd92, %fd93, %fd98;
	st.global.v2.f64 	[%rd22], {%fd97, %fd99};
	add.s64 	%rd23, %rd22, %rd26;
	ld.global.v2.f64 	{%fd100, %fd101}, [%rd23];
	ld.global.v2.f64 	{%fd102, %fd103}, [%rd4];
	mul.f64 	%fd104, %fd100, %fd102;
	mul.f64 	%fd105, %fd101, %fd103;
	sub.f64 	%fd106, %fd104, %fd105;
	mul.f64 	%fd107, %fd100, %fd103;
	fma.rn.f64 	%fd108, %fd101, %fd102, %fd107;
	st.global.v2.f64 	[%rd23], {%fd106, %fd108};
	add.s32 	%r174, %r174, 4;
$L__BB0_47:
	setp.eq.s32 	%p10, %r74, 0;
	@%p10 bra 	$L__BB0_52;
	setp.eq.s32 	%p11, %r74, 1;
	@%p11 bra 	$L__BB0_50;
	add.s32 	%r105, %r174, %r79;
	mad.lo.s32 	%r106, %r105, %r90, %r171;
	mul.wide.s32 	%rd24, %r106, 16;
	add.s64 	%rd25, %rd2, %rd24;
	ld.global.v2.f64 	{%fd109, %fd110}, [%rd25];
	ld.global.v2.f64 	{%fd111, %fd112}, [%rd4];
	mul.f64 	%fd113, %fd109, %fd111;
	mul.f64 	%fd114, %fd110, %fd112;
	sub.f64 	%fd115, %fd113, %fd114;
	mul.f64 	%fd116, %fd109, %fd112;
	fma.rn.f64 	%fd117, %fd110, %fd111, %fd116;
	st.global.v2.f64 	[%rd25], {%fd115, %fd117};
	add.s64 	%rd27, %rd25, %rd26;
	ld.global.v2.f64 	{%fd118, %fd119}, [%rd27];
	ld.global.v2.f64 	{%fd120, %fd121}, [%rd4];
	mul.f64 	%fd122, %fd118, %fd120;
	mul.f64 	%fd123, %fd119, %fd121;
	sub.f64 	%fd124, %fd122, %fd123;
	mul.f64 	%fd125, %fd118, %fd121;
	fma.rn.f64 	%fd126, %fd119, %fd120, %fd125;
	st.global.v2.f64 	[%rd27], {%fd124, %fd126};
	add.s32 	%r174, %r174, 2;
$L__BB0_50:
	setp.eq.s32 	%p12, %r76, 0;
	@%p12 bra 	$L__BB0_52;
	add.s32 	%r107, %r174, %r79;
	mad.lo.s32 	%r108, %r107, %r90, %r171;
	mul.wide.s32 	%rd28, %r108, 16;
	add.s64 	%rd29, %rd2, %rd28;
	ld.global.v2.f64 	{%fd127, %fd128}, [%rd29];
	ld.global.v2.f64 	{%fd129, %fd130}, [%rd4];
	mul.f64 	%fd131, %fd127, %fd129;
	mul.f64 	%fd132, %fd128, %fd130;
	sub.f64 	%fd133, %fd131, %fd132;
	mul.f64 	%fd134, %fd127, %fd130;
	fma.rn.f64 	%fd135, %fd128, %fd129, %fd134;
	st.global.v2.f64 	[%rd29], {%fd133, %fd135};
$L__BB0_52:
	add.s32 	%r171, %r171, 1;
	setp.ne.s32 	%p13, %r171, %r90;
	@%p13 bra 	$L__BB0_41;
	add.s32 	%r170, %r170, %r77;
	setp.lt.s32 	%p14, %r170, %r92;
	@%p14 bra 	$L__BB0_40;
$L__BB0_54:
	ret;

}


// ===== COMPILED SASS (sm_100) =====

	.target	sm_100

	.elftype	@"ET_EXEC"


//--------------------- .note.nv.tkinfo           --------------------------
	.section	.note.nv.tkinfo,"",@"SHT_NOTE"
	.sectionflags	@"SHF_NOTE_NV_TKINFO"
	.tkinfo
        /*0018*/ 	.word	0x00000002
        /*0030*/ 	.string	""
        /*0030*/ 	.string	"ptxas"
        /*0030*/ 	.string	"Cuda compilation tools, release 13.0, V13.0.88"
        /*0030*/ 	.string	"Build cuda_13.0.r13.0/compiler.36424714_0"
        /*0030*/ 	.string	"-arch sm_100 -m 64 "



//--------------------- .note.nv.cuinfo           --------------------------
	.section	.note.nv.cuinfo,"",@"SHT_NOTE"
	.sectionflags	@"SHF_NOTE_NV_CUINFO"
        /*0018*/ 	.short	0x0002
        /*001a*/ 	.short	0x0064
        /*001c*/ 	.short	0x0082
	.zero		2


//--------------------- .nv.info                  --------------------------
	.section	.nv.info,"",@"SHT_CUDA_INFO"
	.align	4


	//----- nvinfo : EIATTR_REGCOUNT
	.align		4
        /*0000*/ 	.byte	0x04, 0x2f
        /*0002*/ 	.short	(.L_1 - .L_0)
	.align		4
.L_0:
        /*0004*/ 	.word	index@(_Z7kineticP7double2S0_iiii)
        /*0008*/ 	.word	0x00000020


	//----- nvinfo : EIATTR_FRAME_SIZE
	.align		4
.L_1:
        /*000c*/ 	.byte	0x04, 0x11
        /*000e*/ 	.short	(.L_3 - .L_2)
	.align		4
.L_2:
        /*0010*/ 	.word	index@(_Z7kineticP7double2S0_iiii)
        /*0014*/ 	.word	0x00000000


	//----- nvinfo : EIATTR_MIN_STACK_SIZE
	.align		4
.L_3:
        /*0018*/ 	.byte	0x04, 0x12
        /*001a*/ 	.short	(.L_5 - .L_4)
	.align		4
.L_4:
        /*001c*/ 	.word	index@(_Z7kineticP7double2S0_iiii)
        /*0020*/ 	.word	0x00000000
.L_5:


//--------------------- .nv.compat                --------------------------
	.section	.nv.compat,"",@"SHT_CUDA_COMPAT_INFO"
	.align	4
        /*0000*/ 	.byte	0x02, 0x09, 0x00, 0x00, 0x02, 0x02, 0x01, 0x00, 0x02, 0x05, 0x05, 0x00, 0x03, 0x07, 0x01, 0x01
        /*0010*/ 	.byte	0x02, 0x03, 0x00, 0x00, 0x02, 0x06, 0x01, 0x00, 0x04, 0x0b, 0x08, 0x00, 0x01, 0x00, 0x00, 0x00
        /*0020*/ 	.byte	0x00, 0x00, 0x00, 0x00


//--------------------- .nv.info._Z7kineticP7double2S0_iiii --------------------------
	.section	.nv.info._Z7kineticP7double2S0_iiii,"",@"SHT_CUDA_INFO"
	.sectionflags	@""
	.align	4


	//----- nvinfo : EIATTR_CUDA_API_VERSION
	.align		4
        /*0000*/ 	.byte	0x04, 0x37
        /*0002*/ 	.short	(.L_7 - .L_6)
.L_6:
        /*0004*/ 	.word	0x00000082


	//----- nvinfo : EIATTR_KPARAM_INFO
	.align		4
.L_7:
        /*0008*/ 	.byte	0x04, 0x17
        /*000a*/ 	.short	(.L_9 - .L_8)
.L_8:
        /*000c*/ 	.word	0x00000000
        /*0010*/ 	.short	0x0005
        /*0012*/ 	.short	0x001c
        /*0014*/ 	.byte	0x00, 0xf0, 0x11, 0x00


	//----- nvinfo : EIATTR_KPARAM_INFO
	.align		4
.L_9:
        /*0018*/ 	.byte	0x04, 0x17
        /*001a*/ 	.short	(.L_11 - .L_10)
.L_10:
        /*001c*/ 	.word	0x00000000
        /*0020*/ 	.short	0x0004
        /*0022*/ 	.short	0x0018
        /*0024*/ 	.byte	0x00, 0xf0, 0x11, 0x00


	//----- nvinfo : EIATTR_KPARAM_INFO
	.align		4
.L_11:
        /*0028*/ 	.byte	0x04, 0x17
        /*002a*/ 	.short	(.L_13 - .L_12)
.L_12:
        /*002c*/ 	.word	0x00000000
        /*0030*/ 	.short	0x0003
        /*0032*/ 	.short	0x0014
        /*0034*/ 	.byte	0x00, 0xf0, 0x11, 0x00


	//----- nvinfo : EIATTR_KPARAM_INFO
	.align		4
.L_13:
        /*0038*/ 	.byte	0x04, 0x17
        /*003a*/ 	.short	(.L_15 - .L_14)
.L_14:
        /*003c*/ 	.word	0x00000000
        /*0040*/ 	.short	0x0002
        /*0042*/ 	.short	0x0010
        /*0044*/ 	.byte	0x00, 0xf0, 0x11, 0x00


	//----- nvinfo : EIATTR_KPARAM_INFO
	.align		4
.L_15:
        /*0048*/ 	.byte	0x04, 0x17
        /*004a*/ 	.short	(.L_17 - .L_16)
.L_16:
        /*004c*/ 	.word	0x00000000
        /*0050*/ 	.short	0x0001
        /*0052*/ 	.short	0x0008
        /*0054*/ 	.byte	0x00, 0xf5, 0x21, 0x00


	//----- nvinfo : EIATTR_KPARAM_INFO
	.align		4
.L_17:
        /*0058*/ 	.byte	0x04, 0x17
        /*005a*/ 	.short	(.L_19 - .L_18)
.L_18:
        /*005c*/ 	.word	0x00000000
        /*0060*/ 	.short	0x0000
        /*0062*/ 	.short	0x0000
        /*0064*/ 	.byte	0x00, 0xf5, 0x21, 0x00


	//----- nvinfo : EIATTR_SPARSE_MMA_MASK
	.align		4
.L_19:
        /*0068*/ 	.byte	0x03, 0x50
        /*006a*/ 	.short	0x0000


	//----- nvinfo : EIATTR_MAXREG_COUNT
	.align		4
        /*006c*/ 	.byte	0x03, 0x1b
        /*006e*/ 	.short	0x00ff


	//----- nvinfo : EIATTR_MERCURY_ISA_VERSION
	.align		4
        /*0070*/ 	.byte	0x03, 0x5f
        /*0072*/ 	.short	0x0101


	//----- nvinfo : EIATTR_VRC_CTA_INIT_COUNT
	.align		4
        /*0074*/ 	.byte	0x02, 0x4a
	.zero		1
	.zero		1


	//----- nvinfo : EIATTR_EXIT_INSTR_OFFSETS
	.align		4
        /*0078*/ 	.byte	0x04, 0x1c
        /*007a*/ 	.short	(.L_21 - .L_20)


	//   ....[0]....
.L_20:
        /*007c*/ 	.word	0x00000080


	//   ....[1]....
        /*0080*/ 	.word	0x000000f0


	//   ....[2]....
        /*0084*/ 	.word	0x00000140


	//   ....[3]....
        /*0088*/ 	.word	0x00000e40


	//   ....[4]....
        /*008c*/ 	.word	0x00000eb0


	//   ....[5]....
        /*0090*/ 	.word	0x00000ef0


	//   ....[6]....
        /*0094*/ 	.word	0x000019f0


	//   ....[7]....
        /*0098*/ 	.word	0x00001a60


	//   ....[8]....
        /*009c*/ 	.word	0x00001ab0


	//   ....[9]....
        /*00a0*/ 	.word	0x000024b0


	//----- nvinfo : EIATTR_CRS_STACK_SIZE
	.align		4
.L_21:
        /*00a4*/ 	.byte	0x04, 0x1e
        /*00a6*/ 	.short	(.L_23 - .L_22)
.L_22:
        /*00a8*/ 	.word	0x00000000


	//----- nvinfo : EIATTR_CBANK_PARAM_SIZE
	.align		4
.L_23:
        /*00ac*/ 	.byte	0x03, 0x19
        /*00ae*/ 	.short	0x0020


	//----- nvinfo : EIATTR_PARAM_CBANK
	.align		4
        /*00b0*/ 	.byte	0x04, 0x0a
        /*00b2*/ 	.short	(.L_25 - .L_24)
	.align		4
.L_24:
        /*00b4*/ 	.word	index@(.nv.constant0._Z7kineticP7double2S0_iiii)
        /*00b8*/ 	.short	0x0380
        /*00ba*/ 	.short	0x0020


	//----- nvinfo : EIATTR_SW_WAR
	.align		4
.L_25:
        /*00bc*/ 	.byte	0x04, 0x36
        /*00be*/ 	.short	(.L_27 - .L_26)
.L_26:
        /*00c0*/ 	.word	0x00000008
.L_27:


//--------------------- .nv.callgraph             --------------------------
	.section	.nv.callgraph,"",@"SHT_CUDA_CALLGRAPH"
	.align	4
	.sectionentsize	8
	.align		4
        /*0000*/ 	.word	0x00000000
	.align		4
        /*0004*/ 	.word	0xffffffff
	.align		4
        /*0008*/ 	.word	0x00000000
	.align		4
        /*000c*/ 	.word	0xfffffffe
	.align		4
        /*0010*/ 	.word	0x00000000
	.align		4
        /*0014*/ 	.word	0xfffffffd
	.align		4
        /*0018*/ 	.word	0x00000000
	.align		4
        /*001c*/ 	.word	0xfffffffc


//--------------------- .text._Z7kineticP7double2S0_iiii --------------------------
	.section	.text._Z7kineticP7double2S0_iiii,"ax",@progbits
	.align	128
        .global         _Z7kineticP7double2S0_iiii
        .type           _Z7kineticP7double2S0_iiii,@function
        .size           _Z7kineticP7double2S0_iiii,(.L_x_23 - _Z7kineticP7double2S0_iiii)
        .other          _Z7kineticP7double2S0_iiii,@"STO_CUDA_ENTRY STV_DEFAULT"
_Z7kineticP7double2S0_iiii:
.text._Z7kineticP7double2S0_iiii:
[----:B------:R-:W-:Y:S08]  /*0000*/  LDC R1, c[0x0][0x37c] ;  /* 0x0000df00ff017b82 */ /* 0x000ff00000000800 */
[----:B------:R-:W0:Y:S01]  /*0010*/  LDC R0, c[0x0][0x39c] ;  /* 0x0000e700ff007b82 */ /* 0x000e220000000800 */
[----:B------:R-:W1:Y:S01]  /*0020*/  LDCU.64 UR8, c[0x0][0x358] ;  /* 0x00006b00ff0877ac */ /* 0x000e620008000a00 */
[----:B0-----:R-:W-:-:S13]  /*0030*/  ISETP.NE.AND P0, PT, R0, 0x1, PT ;  /* 0x000000010000780c */ /* 0x001fda0003f05270 */
[----:B-1----:R-:W-:Y:S05]  /*0040*/  @!P0 BRA `(.L_x_0) ;  /* 0x00000018006c8947 */ /* 0x002fea0003800000 */
[----:B------:R-:W-:-:S13]  /*0050*/  ISETP.NE.AND P0, PT, R0, 0x3, PT ;  /* 0x000000030000780c */ /* 0x000fda0003f05270 */
[----:B------:R-:W-:Y:S05]  /*0060*/  @!P0 BRA `(.L_x_1) ;  /* 0x0000000c00788947 */ /* 0x000fea0003800000 */
[----:B------:R-:W-:-:S13]  /*0070*/  ISETP.NE.AND P0, PT, R0, 0x2, PT ;  /* 0x000000020000780c */ /* 0x000fda0003f05270 */
[----:B------:R-:W-:Y:S05]  /*0080*/  @P0 EXIT ;  /* 0x000000000000094d */ /* 0x000fea0003800000 */
[----:B------:R-:W0:Y:S01]  /*0090*/  S2R R21, SR_TID.X ;  /* 0x0000000000157919 */ /* 0x000e220000002100 */
[----:B------:R-:W0:Y:S01]  /*00a0*/  S2UR UR4, SR_CTAID.X ;  /* 0x00000000000479c3 */ /* 0x000e220000002500 */
[----:B------:R-:W1:Y:S07]  /*00b0*/  LDCU UR7, c[0x0][0x390] ;  /* 0x00007200ff0777ac */ /* 0x000e6e0008000800 */
[----:B------:R-:W0:Y:S02]  /*00c0*/  LDC R0, c[0x0][0x360] ;  /* 0x0000d800ff007b82 */ /* 0x000e240000000800 */
[----:B0-----:R-:W-:-:S05]  /*00d0*/  IMAD R21, R0, UR4, R21 ;  /* 0x0000000400157c24 */ /* 0x001fca000f8e0215 */
[----:B-1----:R-:W-:-:S13]  /*00e0*/  ISETP.GE.AND P0, PT, R21, UR7, PT ;  /* 0x0000000715007c0c */ /* 0x002fda000bf06270 */
[----:B------:R-:W-:Y:S05]  /*00f0*/  @P0 EXIT ;  /* 0x000000000000094d */ /* 0x000fea0003800000 */
[----:B------:R-:W0:Y:S01]  /*0100*/  LDC R20, c[0x0][0x394] ;  /* 0x0000e500ff147b82 */ /* 0x000e220000000800 */
[----:B------:R-:W0:Y:S02]  /*0110*/  LDCU UR4, c[0x0][0x398] ;  /* 0x00007300ff0477ac */ /* 0x000e240008000800 */
[----:B0-----:R-:W-:-:S04]  /*0120*/  VIMNMX R2, PT, PT, R20, UR4, PT ;  /* 0x0000000414027c48 */ /* 0x001fc8000bfe0100 */
[----:B------:R-:W-:-:S13]  /*0130*/  ISETP.GE.AND P0, PT, R2, 0x1, PT ;  /* 0x000000010200780c */ /* 0x000fda0003f06270 */
[----:B------:R-:W-:Y:S05]  /*0140*/  @!P0 EXIT ;  /* 0x000000000000894d */ /* 0x000fea0003800000 */
[----:B------:R-:W0:Y:S01]  /*0150*/  LDCU UR5, c[0x0][0x370] ;  /* 0x00006e00ff0577ac */ /* 0x000e220008000800 */
[----:B------:R-:W-:Y:S01]  /*0160*/  IMAD R20, R20, UR7, RZ ;  /* 0x0000000714147c24 */ /* 0x000fe2000f8e02ff */
[----:B------:R-:W-:Y:S02]  /*0170*/  ULOP3.LUT UR6, UR4, 0x3, URZ, 0xc0, !UPT ;  /* 0x0000000304067892 */ /* 0x000fe4000f8ec0ff */
[----:B------:R-:W-:Y:S01]  /*0180*/  ULOP3.LUT UR4, UR4, 0x7ffffff8, URZ, 0xc0, !UPT ;  /* 0x7ffffff804047892 */ /* 0x000fe2000f8ec0ff */
[----:B0-----:R-:W-:-:S11]  /*0190*/  IMAD R19, R0, UR5, RZ ;  /* 0x0000000500137c24 */ /* 0x001fd6000f8e02ff */
.L_x_8:
[----:B0123--:R-:W-:-:S07]  /*01a0*/  HFMA2 R18, -RZ, RZ, 0, 0 ;  /* 0x00000000ff127431 */ /* 0x00ffce00000001ff */
.L_x_7:
[----:B0-----:R-:W0:Y:S01]  /*01b0*/  LDCU UR5, c[0x0][0x398] ;  /* 0x00007300ff0577ac */ /* 0x001e220008000800 */
[----:B-1----:R-:W1:Y:S01]  /*01c0*/  LDC.64 R22, c[0x0][0x388] ;  /* 0x0000e200ff167b82 */ /* 0x002e620000000a00 */
[----:B------:R-:W-:Y:S01]  /*01d0*/  MOV R0, RZ ;  /* 0x000000ff00007202 */ /* 0x000fe20000000f00 */
[----:B0-----:R-:W-:Y:S01]  /*01e0*/  UISETP.GE.U32.AND UP0, UPT, UR5, 0x8, UPT ;  /* 0x000000080500788c */ /* 0x001fe2000bf06070 */
[----:B-1----:R-:W-:-:S08]  /*01f0*/  IMAD.WIDE.U32 R22, R18, 0x10, R22 ;  /* 0x0000001012167825 */ /* 0x002fd000078e0016 */
[----:B--23--:R-:W-:Y:S05]  /*0200*/  BRA.U !UP0, `(.L_x_2) ;  /* 0x00000005087c7547 */ /* 0x00cfea000b800000 */
[----:B------:R-:W0:Y:S01]  /*0210*/  LDC.64 R4, c[0x0][0x390] ;  /* 0x0000e400ff047b82 */ /* 0x000e220000000a00 */
[----:B------:R-:W-:Y:S01]  /*0220*/  UIADD3 UR5, UPT, UPT, -UR4, URZ, URZ ;  /* 0x000000ff04057290 */ /* 0x000fe2000fffe1ff */
[C-C-:B0-----:R-:W-:Y:S01]  /*0230*/  IMAD R0, R5.reuse, 0x5, R18.reuse ;  /* 0x0000000505007824 */ /* 0x141fe200078e0212 */
[----:B------:R-:W-:Y:S01]  /*0240*/  IADD3 R17, PT, PT, R18, R5, RZ ;  /* 0x0000000512117210 */ /* 0x000fe20007ffe0ff */
[C-C-:B------:R-:W-:Y:S01]  /*0250*/  IMAD R2, R5.reuse, 0x6, R18.reuse ;  /* 0x0000000605027824 */ /* 0x140fe200078e0212 */
[CC--:B------:R-:W-:Y:S01]  /*0260*/  LEA R16, R5.reuse, R18.reuse, 0x1 ;  /* 0x0000001205107211 */ /* 0x0c0fe200078e08ff */
[C-C-:B------:R-:W-:Y:S01]  /*0270*/  IMAD R3, R5.reuse, 0x7, R18.reuse ;  /* 0x0000000705037824 */ /* 0x140fe200078e0212 */
[C---:B------:R-:W-:Y:S01]  /*0280*/  LEA R6, R5.reuse, R18, 0x2 ;  /* 0x0000001205067211 */ /* 0x040fe200078e10ff */
[----:B------:R-:W-:Y:S02]  /*0290*/  IMAD R7, R5, 0x3, R18 ;  /* 0x0000000305077824 */ /* 0x000fe400078e0212 */
[----:B------:R-:W-:-:S02]  /*02a0*/  IMAD R5, R0, R4, R21 ;  /* 0x0000000400057224 */ /* 0x000fc400078e0215 */
[-CC-:B------:R-:W-:Y:S02]  /*02b0*/  IMAD R0, R2, R4.reuse, R21.reuse ;  /* 0x0000000402007224 */ /* 0x180fe400078e0215 */
[-CC-:B------:R-:W-:Y:S02]  /*02c0*/  IMAD R2, R3, R4.reuse, R21.reuse ;  /* 0x0000000403027224 */ /* 0x180fe400078e0215 */
[-CC-:B------:R-:W-:Y:S02]  /*02d0*/  IMAD R17, R17, R4.reuse, R21.reuse ;  /* 0x0000000411117224 */ /* 0x180fe400078e0215 */
[-CC-:B------:R-:W-:Y:S02]  /*02e0*/  IMAD R16, R16, R4.reuse, R21.reuse ;  /* 0x0000000410107224 */ /* 0x180fe400078e0215 */
[-CC-:B------:R-:W-:Y:S02]  /*02f0*/  IMAD R7, R7, R4.reuse, R21.reuse ;  /* 0x0000000407077224 */ /* 0x180fe400078e0215 */
[----:B------:R-:W-:-:S02]  /*0300*/  IMAD R6, R6, R4, R21 ;  /* 0x0000000406067224 */ /* 0x000fc400078e0215 */
[----:B------:R-:W-:Y:S01]  /*0310*/  IMAD R3, R18, R4, R21 ;  /* 0x0000000412037224 */ /* 0x000fe200078e0215 */
[----:B------:R-:W-:-:S07]  /*0320*/  MOV R4, UR5 ;  /* 0x0000000500047c02 */ /* 0x000fce0008000f00 */
.L_x_3:
[----:B0-----:R-:W0:Y:S01]  /*0330*/  LDC.64 R24, c[0x0][0x380] ;  /* 0x0000e000ff187b82 */ /* 0x001e220000000a00 */
[----:B------:R-:W2:Y:S01]  /*0340*/  LDG.E.128 R8, desc[UR8][R22.64] ;  /* 0x0000000816087981 */ /* 0x000ea2000c1e1d00 */
[----:B0-----:R-:W-:-:S05]  /*0350*/  IMAD.WIDE R26, R3, 0x10, R24 ;  /* 0x00000010031a7825 */ /* 0x001fca00078e0218 */
[----:B------:R-:W2:Y:S02]  /*0360*/  LDG.E.128 R12, desc[UR8][R26.64] ;  /* 0x000000081a0c7981 */ /* 0x000ea4000c1e1d00 */
[-C--:B--2---:R-:W-:Y:S02]  /*0370*/  DMUL R28, R14, R10.reuse ;  /* 0x0000000a0e1c7228 */ /* 0x084fe40000000000 */
[----:B------:R-:W-:-:S06]  /*0380*/  DMUL R10, R12, R10 ;  /* 0x0000000a0c0a7228 */ /* 0x000fcc0000000000 */
[-C--:B------:R-:W-:Y:S02]  /*0390*/  DFMA R12, R12, R8.reuse, -R28 ;  /* 0x000000080c0c722b */ /* 0x080fe4000000081c */
[----:B------:R-:W-:Y:S01]  /*03a0*/  DFMA R14, R14, R8, R10 ;  /* 0x000000080e0e722b */ /* 0x000fe2000000000a */
[----:B------:R-:W-:-:S06]  /*03b0*/  IMAD.WIDE R28, R17, 0x10, R24 ;  /* 0x00000010111c7825 */ /* 0x000fcc00078e0218 */
[----:B------:R0:W-:Y:S04]  /*03c0*/  STG.E.128 desc[UR8][R26.64], R12 ;  /* 0x0000000c1a007986 */ /* 0x0001e8000c101d08 */
[----:B------:R-:W2:Y:S04]  /*03d0*/  LDG.E.128 R8, desc[UR8][R22.64] ;  /* 0x0000000816087981 */ /* 0x000ea8000c1e1d00 */
[----:B0-----:R-:W2:Y:S02]  /*03e0*/  LDG.E.128 R12, desc[UR8][R28.64] ;  /* 0x000000081c0c7981 */ /* 0x001ea4000c1e1d00 */
[----:B--2---:R-:W-:-:S02]  /*03f0*/  DMUL R26, R14, R10 ;  /* 0x0000000a0e1a7228 */ /* 0x004fc40000000000 */
        /* <DEDUP_REMOVED lines=38> */
[----:B0-----:R-:W2:Y:S01]  /*0660*/  LDG.E.128 R12, desc[UR8][R26.64] ;  /* 0x000000081a0c7981 */ /* 0x001ea2000c1e1d00 */
[----:B------:R-:W-:Y:S01]  /*0670*/  IMAD.WIDE R24, R2, 0x10, R24 ;  /* 0x0000001002187825 */ /* 0x000fe200078e0218 */
[----:B--2---:R-:W-:-:S02]  /*0680*/  DMUL R28, R14, R10 ;  /* 0x0000000a0e1c7228 */ /* 0x004fc40000000000 */
[----:B------:R-:W-:-:S06]  /*0690*/  DMUL R10, R12, R10 ;  /* 0x0000000a0c0a7228 */ /* 0x000fcc0000000000 */
[-C--:B------:R-:W-:Y:S02]  /*06a0*/  DFMA R12, R12, R8.reuse, -R28 ;  /* 0x000000080c0c722b */ /* 0x080fe4000000081c */
[----:B------:R-:W-:-:S07]  /*06b0*/  DFMA R14, R14, R8, R10 ;  /* 0x000000080e0e722b */ /* 0x000fce000000000a */
[----:B------:R0:W-:Y:S04]  /*06c0*/  STG.E.128 desc[UR8][R26.64], R12 ;  /* 0x0000000c1a007986 */ /* 0x0001e8000c101d08 */
[----:B------:R-:W2:Y:S04]  /*06d0*/  LDG.E.128 R8, desc[UR8][R22.64] ;  /* 0x0000000816087981 */ /* 0x000ea8000c1e1d00 */
[----:B0-----:R-:W2:Y:S01]  /*06e0*/  LDG.E.128 R12, desc[UR8][R24.64] ;  /* 0x00000008180c7981 */ /* 0x001ea2000c1e1d00 */
[----:B------:R-:W-:-:S04]  /*06f0*/  IADD3 R4, PT, PT, R4, 0x8, RZ ;  /* 0x0000000804047810 */ /* 0x000fc80007ffe0ff */
[----:B------:R-:W-:Y:S02]  /*0700*/  ISETP.NE.AND P0, PT, R4, RZ, PT ;  /* 0x000000ff0400720c */ /* 0x000fe40003f05270 */
[C---:B------:R-:W-:Y:S02]  /*0710*/  LEA R17, R20.reuse, R17, 0x3 ;  /* 0x0000001114117211 */ /* 0x040fe400078e18ff */
[C---:B------:R-:W-:Y:S02]  /*0720*/  LEA R16, R20.reuse, R16, 0x3 ;  /* 0x0000001014107211 */ /* 0x040fe400078e18ff */
[C---:B------:R-:W-:Y:S02]  /*0730*/  LEA R7, R20.reuse, R7, 0x3 ;  /* 0x0000000714077211 */ /* 0x040fe400078e18ff */
[C---:B------:R-:W-:Y:S02]  /*0740*/  LEA R6, R20.reuse, R6, 0x3 ;  /* 0x0000000614067211 */ /* 0x040fe400078e18ff */
[----:B------:R-:W-:-:S02]  /*0750*/  LEA R5, R20, R5, 0x3 ;  /* 0x0000000514057211 */ /* 0x000fc400078e18ff */
[C---:B------:R-:W-:Y:S02]  /*0760*/  LEA R0, R20.reuse, R0, 0x3 ;  /* 0x0000000014007211 */ /* 0x040fe400078e18ff */
[C---:B------:R-:W-:Y:S02]  /*0770*/  LEA R2, R20.reuse, R2, 0x3 ;  /* 0x0000000214027211 */ /* 0x040fe400078e18ff */
[----:B------:R-:W-:Y:S01]  /*0780*/  LEA R3, R20, R3, 0x3 ;  /* 0x0000000314037211 */ /* 0x000fe200078e18ff */
[-C--:B--2---:R-:W-:Y:S02]  /*0790*/  DMUL R26, R14, R10.reuse ;  /* 0x0000000a0e1a7228 */ /* 0x084fe40000000000 */
[----:B------:R-:W-:-:S06]  /*07a0*/  DMUL R10, R12, R10 ;  /* 0x0000000a0c0a7228 */ /* 0x000fcc0000000000 */
[-C--:B------:R-:W-:Y:S02]  /*07b0*/  DFMA R12, R12, R8.reuse, -R26 ;  /* 0x000000080c0c722b */ /* 0x080fe4000000081a */
[----:B------:R-:W-:-:S07]  /*07c0*/  DFMA R14, R14, R8, R10 ;  /* 0x000000080e0e722b */ /* 0x000fce000000000a */
[----:B------:R0:W-:Y:S01]  /*07d0*/  STG.E.128 desc[UR8][R24.64], R12 ;  /* 0x0000000c18007986 */ /* 0x0001e2000c101d08 */
[----:B------:R-:W-:Y:S05]  /*07e0*/  @P0 BRA `(.L_x_3) ;  /* 0xfffffff800d00947 */ /* 0x000fea000383ffff */
[----:B------:R-:W-:-:S07]  /*07f0*/  MOV R0, UR4 ;  /* 0x0000000400007c02 */ /* 0x000fce0008000f00 */
.L_x_2:
[----:B------:R-:W1:Y:S02]  /*0800*/  LDCU UR5, c[0x0][0x398] ;  /* 0x00007300ff0577ac */ /* 0x000e640008000800 */
[----:B-1----:R-:W-:-:S04]  /*0810*/  ULOP3.LUT UR5, UR5, 0x7, URZ, 0xc0, !UPT ;  /* 0x0000000705057892 */ /* 0x002fc8000f8ec0ff */
[----:B------:R-:W-:-:S09]  /*0820*/  UISETP.NE.AND UP0, UPT, UR5, URZ, UPT ;  /* 0x000000ff0500728c */ /* 0x000fd2000bf05270 */
[----:B------:R-:W-:Y:S05]  /*0830*/  BRA.U !UP0, `(.L_x_4) ;  /* 0x0000000508607547 */ /* 0x000fea000b800000 */
[----:B------:R-:W-:Y:S02]  /*0840*/  UIADD3 UR5, UPT, UPT, UR5, -0x1, URZ ;  /* 0xffffffff05057890 */ /* 0x000fe4000fffe0ff */
[----:B------:R-:W-:Y:S02]  /*0850*/  UISETP.NE.AND UP1, UPT, UR6, URZ, UPT ;  /* 0x000000ff0600728c */ /* 0x000fe4000bf25270 */
[----:B------:R-:W-:-:S09]  /*0860*/  UISETP.GE.U32.AND UP0, UPT, UR5, 0x3, UPT ;  /* 0x000000030500788c */ /* 0x000fd2000bf06070 */
[----:B------:R-:W-:Y:S05]  /*0870*/  BRA.U !UP0, `(.L_x_5) ;  /* 0x0000000108ac7547 */ /* 0x000fea000b800000 */
[----:B------:R-:W0:Y:S01]  /*0880*/  LDCU.64 UR10, c[0x0][0x390] ;  /* 0x00007200ff0a77ac */ /* 0x000e220008000a00 */
[----:B------:R-:W1:Y:S01]  /*0890*/  LDC.64 R2, c[0x0][0x380] ;  /* 0x0000e000ff027b82 */ /* 0x000e620000000a00 */
[----:B------:R-:W2:Y:S01]  /*08a0*/  LDG.E.128 R4, desc[UR8][R22.64] ;  /* 0x0000000816047981 */ /* 0x000ea2000c1e1d00 */
[----:B0-----:R-:W-:-:S04]  /*08b0*/  IMAD R12, R0, UR11, R18 ;  /* 0x0000000b000c7c24 */ /* 0x001fc8000f8e0212 */
[----:B------:R-:W-:-:S04]  /*08c0*/  IMAD R17, R12, UR10, R21 ;  /* 0x0000000a0c117c24 */ /* 0x000fc8000f8e0215 */
[----:B-1----:R-:W-:-:S05]  /*08d0*/  IMAD.WIDE R16, R17, 0x10, R2 ;  /* 0x0000001011107825 */ /* 0x002fca00078e0202 */
[----:B------:R-:W2:Y:S01]  /*08e0*/  LDG.E.128 R8, desc[UR8][R16.64] ;  /* 0x0000000810087981 */ /* 0x000ea2000c1e1d00 */
[----:B------:R-:W-:Y:S01]  /*08f0*/  IADD3 R12, PT, PT, R12, UR11, RZ ;  /* 0x0000000b0c0c7c10 */ /* 0x000fe2000fffe0ff */
[-C--:B--2---:R-:W-:Y:S02]  /*0900*/  DMUL R14, R10, R6.reuse ;  /* 0x000000060a0e7228 */ /* 0x084fe40000000000 */
[----:B------:R-:W-:-:S06]  /*0910*/  DMUL R6, R8, R6 ;  /* 0x0000000608067228 */ /* 0x000fcc0000000000 */
[-C--:B------:R-:W-:Y:S02]  /*0920*/  DFMA R8, R8, R4.reuse, -R14 ;  /* 0x000000040808722b */ /* 0x080fe4000000080e */
[----:B------:R-:W-:Y:S01]  /*0930*/  DFMA R10, R10, R4, R6 ;  /* 0x000000040a0a722b */ /* 0x000fe20000000006 */
[----:B------:R-:W-:-:S04]  /*0940*/  IMAD R15, R12, UR10, R21 ;  /* 0x0000000a0c0f7c24 */ /* 0x000fc8000f8e0215 */
[----:B------:R-:W-:Y:S02]  /*0950*/  IMAD.WIDE R14, R15, 0x10, R2 ;  /* 0x000000100f0e7825 */ /* 0x000fe400078e0202 */
[----:B------:R0:W-:Y:S04]  /*0960*/  STG.E.128 desc[UR8][R16.64], R8 ;  /* 0x0000000810007986 */ /* 0x0001e8000c101d08 */
[----:B------:R-:W2:Y:S04]  /*0970*/  LDG.E.128 R4, desc[UR8][R22.64] ;  /* 0x0000000816047981 */ /* 0x000ea8000c1e1d00 */
[----:B0-----:R-:W2:Y:S01]  /*0980*/  LDG.E.128 R8, desc[UR8][R14.64] ;  /* 0x000000080e087981 */ /* 0x001ea2000c1e1d00 */
[----:B------:R-:W-:-:S05]  /*0990*/  IADD3 R12, PT, PT, R12, UR11, RZ ;  /* 0x0000000b0c0c7c10 */ /* 0x000fca000fffe0ff */
[----:B------:R-:W-:Y:S01]  /*09a0*/  IMAD R13, R12, UR10, R21 ;  /* 0x0000000a0c0d7c24 */ /* 0x000fe2000f8e0215 */
[-C--:B--2---:R-:W-:Y:S02]  /*09b0*/  DMUL R16, R10, R6.reuse ;  /* 0x000000060a107228 */ /* 0x084fe40000000000 */
[----:B------:R-:W-:-:S06]  /*09c0*/  DMUL R6, R8, R6 ;  /* 0x0000000608067228 */ /* 0x000fcc0000000000 */
[-C--:B------:R-:W-:Y:S02]  /*09d0*/  DFMA R8, R8, R4.reuse, -R16 ;  /* 0x000000040808722b */ /* 0x080fe40000000810 */
[----:B------:R-:W-:Y:S01]  /*09e0*/  DFMA R10, R10, R4, R6 ;  /* 0x000000040a0a722b */ /* 0x000fe20000000006 */
[----:B------:R-:W-:-:S06]  /*09f0*/  IMAD.WIDE R16, R13, 0x10, R2 ;  /* 0x000000100d107825 */ /* 0x000fcc00078e0202 */
[----:B------:R0:W-:Y:S04]  /*0a00*/  STG.E.128 desc[UR8][R14.64], R8 ;  /* 0x000000080e007986 */ /* 0x0001e8000c101d08 */
[----:B------:R-:W2:Y:S04]  /*0a10*/  LDG.E.128 R4, desc[UR8][R22.64] ;  /* 0x0000000816047981 */ /* 0x000ea8000c1e1d00 */
[----:B0-----:R-:W2:Y:S01]  /*0a20*/  LDG.E.128 R8, desc[UR8][R16.64] ;  /* 0x0000000810087981 */ /* 0x001ea2000c1e1d00 */
[----:B------:R-:W-:-:S05]  /*0a30*/  IADD3 R12, PT, PT, R12, UR11, RZ ;  /* 0x0000000b0c0c7c10 */ /* 0x000fca000fffe0ff */
[----:B------:R-:W-:-:S04]  /*0a40*/  IMAD R13, R12, UR10, R21 ;  /* 0x0000000a0c0d7c24 */ /* 0x000fc8000f8e0215 */
[----:B------:R-:W-:Y:S01]  /*0a50*/  IMAD.WIDE R2, R13, 0x10, R2 ;  /* 0x000000100d027825 */ /* 0x000fe200078e0202 */
[-C--:B--2---:R-:W-:Y:S02]  /*0a60*/  DMUL R14, R10, R6.reuse ;  /* 0x000000060a0e7228 */ /* 0x084fe40000000000 */
[----:B------:R-:W-:-:S06]  /*0a70*/  DMUL R6, R8, R6 ;  /* 0x0000000608067228 */ /* 0x000fcc0000000000 */
[-C--:B------:R-:W-:Y:S02]  /*0a80*/  DFMA R8, R8, R4.reuse, -R14 ;  /* 0x000000040808722b */ /* 0x080fe4000000080e */
[----:B------:R-:W-:-:S07]  /*0a90*/  DFMA R10, R10, R4, R6 ;  /* 0x000000040a0a722b */ /* 0x000fce0000000006 */
[----:B------:R0:W-:Y:S04]  /*0aa0*/  STG.E.128 desc[UR8][R16.64], R8 ;  /* 0x0000000810007986 */ /* 0x0001e8000c101d08 */
[----:B------:R-:W2:Y:S04]  /*0ab0*/  LDG.E.128 R4, desc[UR8][R22.64] ;  /* 0x0000000816047981 */ /* 0x000ea8000c1e1d00 */
[----:B0-----:R-:W2:Y:S01]  /*0ac0*/  LDG.E.128 R8, desc[UR8][R2.64] ;  /* 0x0000000802087981 */ /* 0x001ea2000c1e1d00 */
[----:B------:R-:W-:Y:S01]  /*0ad0*/  IADD3 R0, PT, PT, R0, 0x4, RZ ;  /* 0x0000000400007810 */ /* 0x000fe20007ffe0ff */
[----:B--2---:R-:W-:-:S02]  /*0ae0*/  DMUL R12, R10, R6 ;  /* 0x000000060a0c7228 */ /* 0x004fc40000000000 */
[----:B------:R-:W-:-:S06]  /*0af0*/  DMUL R6, R8, R6 ;  /* 0x0000000608067228 */ /* 0x000fcc0000000000 */
[-C--:B------:R-:W-:Y:S02]  /*0b00*/  DFMA R8, R8, R4.reuse, -R12 ;  /* 0x000000040808722b */ /* 0x080fe4000000080c */
[----:B------:R-:W-:-:S07]  /*0b10*/  DFMA R10, R10, R4, R6 ;  /* 0x000000040a0a722b */ /* 0x000fce0000000006 */
[----:B------:R1:W-:Y:S04]  /*0b20*/  STG.E.128 desc[UR8][R2.64], R8 ;  /* 0x0000000802007986 */ /* 0x0003e8000c101d08 */
.L_x_5:
[----:B------:R-:W-:Y:S05]  /*0b30*/  BRA.U !UP1, `(.L_x_4) ;  /* 0x0000000109a07547 */ /* 0x000fea000b800000 */
[----:B------:R-:W2:Y:S01]  /*0b40*/  LDCU UR5, c[0x0][0x398] ;  /* 0x00007300ff0577ac */ /* 0x000ea20008000800 */
[----:B------:R-:W-:Y:S02]  /*0b50*/  UISETP.NE.AND UP0, UPT, UR6, 0x1, UPT ;  /* 0x000000010600788c */ /* 0x000fe4000bf05270 */
[----:B--2---:R-:W-:-:S07]  /*0b60*/  ULOP3.LUT UP1, URZ, UR5, 0x1, URZ, 0xc0, !UPT ;  /* 0x0000000105ff7892 */ /* 0x004fce000f82c0ff */
[----:B------:R-:W-:Y:S05]  /*0b70*/  BRA.U !UP0, `(.L_x_6) ;  /* 0x00000001085c7547 */ /* 0x000fea000b800000 */
[----:B------:R-:W2:Y:S01]  /*0b80*/  LDCU.64 UR10, c[0x0][0x390] ;  /* 0x00007200ff0a77ac */ /* 0x000ea20008000a00 */
[----:B-1----:R-:W1:Y:S01]  /*0b90*/  LDC.64 R2, c[0x0][0x380] ;  /* 0x0000e000ff027b82 */ /* 0x002e620000000a00 */
[----:B------:R-:W3:Y:S01]  /*0ba0*/  LDG.E.128 R4, desc[UR8][R22.64] ;  /* 0x0000000816047981 */ /* 0x000ee2000c1e1d00 */
[----:B--2---:R-:W-:-:S04]  /*0bb0*/  IMAD R16, R0, UR11, R18 ;  /* 0x0000000b00107c24 */ /* 0x004fc8000f8e0212 */
[----:B0-----:R-:W-:-:S04]  /*0bc0*/  IMAD R13, R16, UR10, R21 ;  /* 0x0000000a100d7c24 */ /* 0x001fc8000f8e0215 */
[----:B-1----:R-:W-:-:S05]  /*0bd0*/  IMAD.WIDE R12, R13, 0x10, R2 ;  /* 0x000000100d0c7825 */ /* 0x002fca00078e0202 */
[----:B------:R-:W3:Y:S01]  /*0be0*/  LDG.E.128 R8, desc[UR8][R12.64] ;  /* 0x000000080c087981 */ /* 0x000ee2000c1e1d00 */
[----:B------:R-:W-:Y:S01]  /*0bf0*/  IADD3 R16, PT, PT, R16, UR11, RZ ;  /* 0x0000000b10107c10 */ /* 0x000fe2000fffe0ff */
[-C--:B---3--:R-:W-:Y:S02]  /*0c00*/  DMUL R14, R10, R6.reuse ;  /* 0x000000060a0e7228 */ /* 0x088fe40000000000 */
        /* <DEDUP_REMOVED lines=14> */
.L_x_6:
[----:B------:R-:W-:Y:S05]  /*0cf0*/  BRA.U !UP1, `(.L_x_4) ;  /* 0x0000000109307547 */ /* 0x000fea000b800000 */
[----:B------:R-:W3:Y:S01]  /*0d00*/  LDCU.64 UR10, c[0x0][0x390] ;  /* 0x00007200ff0a77ac */ /* 0x000ee20008000a00 */
[----:B-12---:R-:W1:Y:S01]  /*0d10*/  LDC.64 R2, c[0x0][0x380] ;  /* 0x0000e000ff027b82 */ /* 0x006e620000000a00 */
[----:B---3--:R-:W-:-:S04]  /*0d20*/  IMAD R0, R0, UR11, R18 ;  /* 0x0000000b00007c24 */ /* 0x008fc8000f8e0212 */
[----:B------:R-:W-:-:S04]  /*0d30*/  IMAD R5, R0, UR10, R21 ;  /* 0x0000000a00057c24 */ /* 0x000fc8000f8e0215 */
[----:B-1----:R-:W-:Y:S02]  /*0d40*/  IMAD.WIDE R2, R5, 0x10, R2 ;  /* 0x0000001005027825 */ /* 0x002fe400078e0202 */
[----:B------:R-:W0:Y:S04]  /*0d50*/  LDG.E.128 R4, desc[UR8][R22.64] ;  /* 0x0000000816047981 */ /* 0x000e28000c1e1d00 */
[----:B------:R-:W0:Y:S02]  /*0d60*/  LDG.E.128 R8, desc[UR8][R2.64] ;  /* 0x0000000802087981 */ /* 0x000e24000c1e1d00 */
[-C--:B0-----:R-:W-:Y:S02]  /*0d70*/  DMUL R12, R10, R6.reuse ;  /* 0x000000060a0c7228 */ /* 0x081fe40000000000 */
[----:B------:R-:W-:-:S06]  /*0d80*/  DMUL R6, R8, R6 ;  /* 0x0000000608067228 */ /* 0x000fcc0000000000 */
[-C--:B------:R-:W-:Y:S02]  /*0d90*/  DFMA R8, R8, R4.reuse, -R12 ;  /* 0x000000040808722b */ /* 0x080fe4000000080c */
[----:B------:R-:W-:-:S07]  /*0da0*/  DFMA R10, R10, R4, R6 ;  /* 0x000000040a0a722b */ /* 0x000fce0000000006 */
[----:B------:R3:W-:Y:S04]  /*0db0*/  STG.E.128 desc[UR8][R2.64], R8 ;  /* 0x0000000802007986 */ /* 0x0007e8000c101d08 */
.L_x_4:
[----:B------:R-:W4:Y:S01]  /*0dc0*/  LDCU UR5, c[0x0][0x394] ;  /* 0x00007280ff0577ac */ /* 0x000f220008000800 */
[----:B------:R-:W-:-:S04]  /*0dd0*/  IADD3 R18, PT, PT, R18, 0x1, RZ ;  /* 0x0000000112127810 */ /* 0x000fc80007ffe0ff */
[----:B----4-:R-:W-:-:S13]  /*0de0*/  ISETP.NE.AND P0, PT, R18, UR5, PT ;  /* 0x0000000512007c0c */ /* 0x010fda000bf05270 */
[----:B------:R-:W-:Y:S05]  /*0df0*/  @P0 BRA `(.L_x_7) ;  /* 0xfffffff000ec0947 */ /* 0x000fea000383ffff */
[----:B------:R-:W4:Y:S01]  /*0e00*/  LDCU UR5, c[0x0][0x390] ;  /* 0x00007200ff0577ac */ /* 0x000f220008000800 */
[----:B------:R-:W-:-:S04]  /*0e10*/  IADD3 R21, PT, PT, R19, R21, RZ ;  /* 0x0000001513157210 */ /* 0x000fc80007ffe0ff */
[----:B----4-:R-:W-:-:S13]  /*0e20*/  ISETP.GE.AND P0, PT, R21, UR5, PT ;  /* 0x0000000515007c0c */ /* 0x010fda000bf06270 */
[----:B------:R-:W-:Y:S05]  /*0e30*/  @!P0 BRA `(.L_x_8) ;  /* 0xfffffff000d88947 */ /* 0x000fea000383ffff */
[----:B------:R-:W-:Y:S05]  /*0e40*/  EXIT ;  /* 0x000000000000794d */ /* 0x000fea0003800000 */
.L_x_1:
[----:B------:R-:W0:Y:S01]  /*0e50*/  S2R R7, SR_TID.X ;  /* 0x0000000000077919 */ /* 0x000e220000002100 */
[----:B------:R-:W0:Y:S01]  /*0e60*/  S2UR UR4, SR_CTAID.X ;  /* 0x00000000000479c3 */ /* 0x000e220000002500 */
[----:B------:R-:W1:Y:S07]  /*0e70*/  LDCU UR5, c[0x0][0x398] ;  /* 0x00007300ff0577ac */ /* 0x000e6e0008000800 */
[----:B------:R-:W0:Y:S02]  /*0e80*/  LDC R2, c[0x0][0x360] ;  /* 0x0000d800ff027b82 */ /* 0x000e240000000800 */
[----:B0-----:R-:W-:-:S05]  /*0e90*/  IMAD R7, R2, UR4, R7 ;  /* 0x0000000402077c24 */ /* 0x001fca000f8e0207 */
[----:B-1----:R-:W-:-:S13]  /*0ea0*/  ISETP.GE.AND P0, PT, R7, UR5, PT ;  /* 0x0000000507007c0c */ /* 0x002fda000bf06270 */
[----:B------:R-:W-:Y:S05]  /*0eb0*/  @P0 EXIT ;  /* 0x000000000000094d */ /* 0x000fea0003800000 */
[----:B------:R-:W0:Y:S02]  /*0ec0*/  LDC.64 R8, c[0x0][0x390] ;  /* 0x0000e400ff087b82 */ /* 0x000e240000000a00 */
[----:B0-----:R-:W-:-:S04]  /*0ed0*/  VIMNMX R0, PT, PT, R8, R9, PT ;  /* 0x0000000908007248 */ /* 0x001fc80003fe0100 */
[----:B------:R-:W-:-:S13]  /*0ee0*/  ISETP.GE.AND P0, PT, R0, 0x1, PT ;  /* 0x000000010000780c */ /* 0x000fda0003f06270 */
[----:B------:R-:W-:Y:S05]  /*0ef0*/  @!P0 EXIT ;  /* 0x000000000000894d */ /* 0x000fea0003800000 */
[----:B------:R-:W0:Y:S01]  /*0f00*/  LDCU UR4, c[0x0][0x370] ;  /* 0x00006e00ff0477ac */ /* 0x000e220008000800 */
[C---:B------:R-:W-:Y:S02]  /*0f10*/  LOP3.LUT R6, R9.reuse, 0x7, RZ, 0xc0, !PT ;  /* 0x0000000709067812 */ /* 0x040fe400078ec0ff */
[----:B------:R-:W-:Y:S02]  /*0f20*/  LOP3.LUT R5, R9, 0x3, RZ, 0xc0, !PT ;  /* 0x0000000309057812 */ /* 0x000fe400078ec0ff */
[----:B------:R-:W-:-:S04]  /*0f30*/  IADD3 R0, PT, PT, R6, -0x1, RZ ;  /* 0xffffffff06007810 */ /* 0x000fc80007ffe0ff */
[----:B------:R-:W-:Y:S02]  /*0f40*/  ISETP.GE.U32.AND P0, PT, R0, 0x3, PT ;  /* 0x000000030000780c */ /* 0x000fe40003f06070 */
[----:B------:R-:W-:Y:S01]  /*0f50*/  LOP3.LUT R0, R9, 0x7ffffff8, RZ, 0xc0, !PT ;  /* 0x7ffffff809007812 */ /* 0x000fe200078ec0ff */
[----:B0-----:R-:W-:-:S10]  /*0f60*/  IMAD R2, R2, UR4, RZ ;  /* 0x0000000402027c24 */ /* 0x001fd4000f8e02ff */
.L_x_15:
[----:B0-----:R-:W0:Y:S01]  /*0f70*/  LDC.64 R18, c[0x0][0x388] ;  /* 0x0000e200ff127b82 */ /* 0x001e220000000a00 */
[----:B-1----:R-:W1:Y:S01]  /*0f80*/  LDCU UR4, c[0x0][0x398] ;  /* 0x00007300ff0477ac */ /* 0x002e620008000800 */
[-C--:B------:R-:W-:Y:S01]  /*0f90*/  MOV R3, R7.reuse ;  /* 0x0000000700037202 */ /* 0x080fe20000000f00 */
[----:B------:R-:W-:Y:S02]  /*0fa0*/  HFMA2 R4, -RZ, RZ, 0, 0 ;  /* 0x00000000ff047431 */ /* 0x000fe400000001ff */
[----:B0-----:R-:W-:Y:S01]  /*0fb0*/  IMAD.WIDE R18, R7, 0x10, R18 ;  /* 0x0000001007127825 */ /* 0x001fe200078e0212 */
[----:B------:R-:W-:-:S04]  /*0fc0*/  IADD3 R7, PT, PT, R2, R7, RZ ;  /* 0x0000000702077210 */ /* 0x000fc80007ffe0ff */
[----:B-123--:R-:W-:-:S13]  /*0fd0*/  ISETP.GE.AND P1, PT, R7, UR4, PT ;  /* 0x0000000407007c0c */ /* 0x00efda000bf26270 */
.L_x_14:
[----:B0--3--:R-:W0:Y:S01]  /*0fe0*/  LDC R16, c[0x0][0x394] ;  /* 0x0000e500ff107b82 */ /* 0x009e220000000800 */
[----:B------:R-:W-:Y:S02]  /*0ff0*/  MOV R17, RZ ;  /* 0x000000ff00117202 */ /* 0x000fe40000000f00 */
[----:B0-----:R-:W-:-:S13]  /*1000*/  ISETP.GE.U32.AND P2, PT, R16, 0x8, PT ;  /* 0x000000081000780c */ /* 0x001fda0003f46070 */
[----:B-12---:R-:W-:Y:S05]  /*1010*/  @!P2 BRA `(.L_x_9) ;  /* 0x000000040024a947 */ /* 0x006fea0003800000 */
[----:B------:R-:W-:-:S07]  /*1020*/  MOV R17, RZ ;  /* 0x000000ff00117202 */ /* 0x000fce0000000f00 */
.L_x_10:
[----:B0-----:R-:W0:Y:S01]  /*1030*/  LDC R20, c[0x0][0x390] ;  /* 0x0000e400ff147b82 */ /* 0x001e220000000800 */
[----:B------:R-:W-:-:S07]  /*1040*/  IMAD R9, R3, R16, R17 ;  /* 0x0000001003097224 */ /* 0x000fce00078e0211 */
[----:B------:R-:W1:Y:S01]  /*1050*/  LDC.64 R22, c[0x0][0x380] ;  /* 0x0000e000ff167b82 */ /* 0x000e620000000a00 */
[----:B0-----:R-:W-:-:S04]  /*1060*/  IMAD R9, R9, R20, R4 ;  /* 0x0000001409097224 */ /* 0x001fc800078e0204 */
[----:B-1----:R-:W-:Y:S02]  /*1070*/  IMAD.WIDE R22, R9, 0x10, R22 ;  /* 0x0000001009167825 */ /* 0x002fe400078e0216 */
[----:B------:R-:W2:Y:S04]  /*1080*/  LDG.E.128 R8, desc[UR8][R18.64] ;  /* 0x0000000812087981 */ /* 0x000ea8000c1e1d00 */
[----:B------:R-:W2:Y:S02]  /*1090*/  LDG.E.128 R12, desc[UR8][R22.64] ;  /* 0x00000008160c7981 */ /* 0x000ea4000c1e1d00 */
[-C--:B--2---:R-:W-:Y:S02]  /*10a0*/  DMUL R24, R14, R10.reuse ;  /* 0x0000000a0e187228 */ /* 0x084fe40000000000 */
[----:B------:R-:W-:-:S06]  /*10b0*/  DMUL R10, R12, R10 ;  /* 0x0000000a0c0a7228 */ /* 0x000fcc0000000000 */
[-C--:B------:R-:W-:Y:S02]  /*10c0*/  DFMA R12, R12, R8.reuse, -R24 ;  /* 0x000000080c0c722b */ /* 0x080fe40000000818 */
[----:B------:R-:W-:Y:S01]  /*10d0*/  DFMA R14, R14, R8, R10 ;  /* 0x000000080e0e722b */ /* 0x000fe2000000000a */
[----:B------:R-:W-:-:S06]  /*10e0*/  IMAD.WIDE.U32 R24, R20, 0x10, R22 ;  /* 0x0000001014187825 */ /* 0x000fcc00078e0016 */
[----:B------:R0:W-:Y:S04]  /*10f0*/  STG.E.128 desc[UR8][R22.64], R12 ;  /* 0x0000000c16007986 */ /* 0x0001e8000c101d08 */
[----:B------:R-:W2:Y:S04]  /*1100*/  LDG.E.128 R8, desc[UR8][R18.64] ;  /* 0x0000000812087981 */ /* 0x000ea8000c1e1d00 */
[----:B0-----:R-:W2:Y:S02]  /*1110*/  LDG.E.128 R12, desc[UR8][R24.64] ;  /* 0x00000008180c7981 */ /* 0x001ea4000c1e1d00 */
[----:B--2---:R-:W-:-:S02]  /*1120*/  DMUL R22, R14, R10 ;  /* 0x0000000a0e167228 */ /* 0x004fc40000000000 */
        /* <DEDUP_REMOVED lines=38> */
[----:B0-----:R-:W2:Y:S01]  /*1390*/  LDG.E.128 R12, desc[UR8][R22.64] ;  /* 0x00000008160c7981 */ /* 0x001ea2000c1e1d00 */
[----:B------:R-:W-:Y:S01]  /*13a0*/  IMAD.WIDE.U32 R20, R20, 0x10, R22 ;  /* 0x0000001014147825 */ /* 0x000fe200078e0016 */
        /* <DEDUP_REMOVED lines=8> */
[----:B------:R-:W-:Y:S01]  /*1430*/  ISETP.NE.AND P2, PT, R17, R0, PT ;  /* 0x000000001100720c */ /* 0x000fe20003f45270 */
[-C--:B--2---:R-:W-:Y:S02]  /*1440*/  DMUL R22, R14, R10.reuse ;  /* 0x0000000a0e167228 */ /* 0x084fe40000000000 */
[----:B------:R-:W-:-:S06]  /*1450*/  DMUL R10, R12, R10 ;  /* 0x0000000a0c0a7228 */ /* 0x000fcc0000000000 */
[-C--:B------:R-:W-:Y:S02]  /*1460*/  DFMA R12, R12, R8.reuse, -R22 ;  /* 0x000000080c0c722b */ /* 0x080fe40000000816 */
[----:B------:R-:W-:-:S07]  /*1470*/  DFMA R14, R14, R8, R10 ;  /* 0x000000080e0e722b */ /* 0x000fce000000000a */
[----:B------:R0:W-:Y:S01]  /*1480*/  STG.E.128 desc[UR8][R20.64], R12 ;  /* 0x0000000c14007986 */ /* 0x0001e2000c101d08 */
[----:B------:R-:W-:Y:S05]  /*1490*/  @P2 BRA `(.L_x_10) ;  /* 0xfffffff800e42947 */ /* 0x000fea000383ffff */
[----:B------:R-:W-:-:S07]  /*14a0*/  MOV R17, R0 ;  /* 0x0000000000117202 */ /* 0x000fce0000000f00 */
.L_x_9:
[----:B------:R-:W-:-:S13]  /*14b0*/  ISETP.NE.AND P2, PT, R6, RZ, PT ;  /* 0x000000ff0600720c */ /* 0x000fda0003f45270 */
[----:B------:R-:W-:Y:S05]  /*14c0*/  @!P2 BRA `(.L_x_11) ;  /* 0x000000040034a947 */ /* 0x000fea0003800000 */
[----:B------:R-:W-:Y:S01]  /*14d0*/  ISETP.NE.AND P2, PT, R5, RZ, PT ;  /* 0x000000ff0500720c */ /* 0x000fe20003f45270 */
[----:B------:R-:W-:-:S12]  /*14e0*/  @!P0 BRA `(.L_x_12) ;  /* 0x0000000000948947 */ /* 0x000fd80003800000 */
        /* <DEDUP_REMOVED lines=37> */
.L_x_12:
[----:B------:R-:W-:Y:S05]  /*1740*/  @!P2 BRA `(.L_x_11) ;  /* 0x000000000094a947 */ /* 0x000fea0003800000 */
[----:B------:R-:W-:Y:S02]  /*1750*/  ISETP.NE.AND P2, PT, R5, 0x1, PT ;  /* 0x000000010500780c */ /* 0x000fe40003f45270 */
[----:B------:R-:W-:-:S11]  /*1760*/  LOP3.LUT P3, RZ, R16, 0x1, RZ, 0xc0, !PT ;  /* 0x0000000110ff7812 */ /* 0x000fd6000786c0ff */
[----:B------:R-:W-:Y:S05]  /*1770*/  @!P2 BRA `(.L_x_13) ;  /* 0x000000000054a947 */ /* 0x000fea0003800000 */
[----:B01----:R-:W0:Y:S01]  /*1780*/  LDC R20, c[0x0][0x390] ;  /* 0x0000e400ff147b82 */ /* 0x003e220000000800 */
[----:B------:R-:W-:-:S07]  /*1790*/  IMAD R9, R3, R16, R17 ;  /* 0x0000001003097224 */ /* 0x000fce00078e0211 */
[----:B------:R-:W1:Y:S01]  /*17a0*/  LDC.64 R22, c[0x0][0x380] ;  /* 0x0000e000ff167b82 */ /* 0x000e620000000a00 */
[----:B0-----:R-:W-:-:S04]  /*17b0*/  IMAD R9, R9, R20, R4 ;  /* 0x0000001409097224 */ /* 0x001fc800078e0204 */
[----:B-1----:R-:W-:Y:S02]  /*17c0*/  IMAD.WIDE R22, R9, 0x10, R22 ;  /* 0x0000001009167825 */ /* 0x002fe400078e0216 */
[----:B------:R-:W2:Y:S04]  /*17d0*/  LDG.E.128 R8, desc[UR8][R18.64] ;  /* 0x0000000812087981 */ /* 0x000ea8000c1e1d00 */
[----:B------:R-:W2:Y:S01]  /*17e0*/  LDG.E.128 R12, desc[UR8][R22.64] ;  /* 0x00000008160c7981 */ /* 0x000ea2000c1e1d00 */
[----:B------:R-:W-:Y:S01]  /*17f0*/  IMAD.WIDE.U32 R20, R20, 0x10, R22 ;  /* 0x0000001014147825 */ /* 0x000fe200078e0016 */
        /* <DEDUP_REMOVED lines=13> */
.L_x_13:
[----:B------:R-:W-:Y:S05]  /*18d0*/  @!P3 BRA `(.L_x_11) ;  /* 0x000000000030b947 */ /* 0x000fea0003800000 */
[----:B------:R-:W3:Y:S01]  /*18e0*/  LDC.64 R8, c[0x0][0x380] ;  /* 0x0000e000ff087b82 */ /* 0x000ee20000000a00 */
[----:B------:R-:W4:Y:S01]  /*18f0*/  LDCU UR4, c[0x0][0x390] ;  /* 0x00007200ff0477ac */ /* 0x000f220008000800 */
[----:B------:R-:W-:-:S04]  /*1900*/  IMAD R11, R3, R16, R17 ;  /* 0x00000010030b7224 */ /* 0x000fc800078e0211 */
[----:B----4-:R-:W-:-:S04]  /*1910*/  IMAD R11, R11, UR4, R4 ;  /* 0x000000040b0b7c24 */ /* 0x010fc8000f8e0204 */
[----:B---3--:R-:W-:Y:S02]  /*1920*/  IMAD.WIDE R16, R11, 0x10, R8 ;  /* 0x000000100b107825 */ /* 0x008fe400078e0208 */
[----:B------:R-:W3:Y:S04]  /*1930*/  LDG.E.128 R8, desc[UR8][R18.64] ;  /* 0x0000000812087981 */ /* 0x000ee8000c1e1d00 */
[----:B012---:R-:W3:Y:S02]  /*1940*/  LDG.E.128 R12, desc[UR8][R16.64] ;  /* 0x00000008100c7981 */ /* 0x007ee4000c1e1d00 */
[-C--:B---3--:R-:W-:Y:S02]  /*1950*/  DMUL R20, R14, R10.reuse ;  /* 0x0000000a0e147228 */ /* 0x088fe40000000000 */
[----:B------:R-:W-:-:S06]  /*1960*/  DMUL R10, R12, R10 ;  /* 0x0000000a0c0a7228 */ /* 0x000fcc0000000000 */
[-C--:B------:R-:W-:Y:S02]  /*1970*/  DFMA R12, R12, R8.reuse, -R20 ;  /* 0x000000080c0c722b */ /* 0x080fe40000000814 */
[----:B------:R-:W-:-:S07]  /*1980*/  DFMA R14, R14, R8, R10 ;  /* 0x000000080e0e722b */ /* 0x000fce000000000a */
[----:B------:R3:W-:Y:S04]  /*1990*/  STG.E.128 desc[UR8][R16.64], R12 ;  /* 0x0000000c10007986 */ /* 0x0007e8000c101d08 */
.L_x_11:
[----:B------:R-:W4:Y:S01]  /*19a0*/  LDCU UR4, c[0x0][0x390] ;  /* 0x00007200ff0477ac */ /* 0x000f220008000800 */
[----:B------:R-:W-:-:S04]  /*19b0*/  IADD3 R4, PT, PT, R4, 0x1, RZ ;  /* 0x0000000104047810 */ /* 0x000fc80007ffe0ff */
[----:B----4-:R-:W-:-:S13]  /*19c0*/  ISETP.NE.AND P2, PT, R4, UR4, PT ;  /* 0x0000000404007c0c */ /* 0x010fda000bf45270 */
[----:B------:R-:W-:Y:S05]  /*19d0*/  @P2 BRA `(.L_x_14) ;  /* 0xfffffff400802947 */ /* 0x000fea000383ffff */
[----:B------:R-:W-:Y:S05]  /*19e0*/  @!P1 BRA `(.L_x_15) ;  /* 0xfffffff400609947 */ /* 0x000fea000383ffff */
[----:B------:R-:W-:Y:S05]  /*19f0*/  EXIT ;  /* 0x000000000000794d */ /* 0x000fea0003800000 */
.L_x_0:
        /* <DEDUP_REMOVED lines=13> */
[C---:B------:R-:W-:Y:S02]  /*1ad0*/  LOP3.LUT R7, R0.reuse, 0x7, RZ, 0xc0, !PT ;  /* 0x0000000700077812 */ /* 0x040fe400078ec0ff */
[C---:B------:R-:W-:Y:S02]  /*1ae0*/  LOP3.LUT R6, R0.reuse, 0x3, RZ, 0xc0, !PT ;  /* 0x0000000300067812 */ /* 0x040fe400078ec0ff */
[----:B------:R-:W-:Y:S02]  /*1af0*/  IADD3 R3, PT, PT, R7, -0x1, RZ ;  /* 0xffffffff07037810 */ /* 0x000fe40007ffe0ff */
[----:B------:R-:W-:Y:S02]  /*1b00*/  LOP3.LUT R0, R0, 0x7ffffff8, RZ, 0xc0, !PT ;  /* 0x7ffffff800007812 */ /* 0x000fe400078ec0ff */
[----:B------:R-:W-:Y:S01]  /*1b10*/  ISETP.GE.U32.AND P0, PT, R3, 0x3, PT ;  /* 0x000000030300780c */ /* 0x000fe20003f06070 */
[----:B0-----:R-:W-:-:S12]  /*1b20*/  IMAD R2, R2, UR4, RZ ;  /* 0x0000000402027c24 */ /* 0x001fd8000f8e02ff */
.L_x_21:
[----:B012---:R-:W-:-:S07]  /*1b30*/  MOV R3, RZ ;  /* 0x000000ff00037202 */ /* 0x007fce0000000f00 */
.L_x_20:
[----:B0-----:R-:W0:Y:S01]  /*1b40*/  LDC.64 R4, c[0x0][0x390] ;  /* 0x0000e400ff047b82 */ /* 0x001e220000000a00 */
[----:B-1----:R-:W1:Y:S01]  /*1b50*/  LDCU UR4, c[0x0][0x398] ;  /* 0x00007300ff0477ac */ /* 0x002e620008000800 */
[----:B------:R-:W-:Y:S01]  /*1b60*/  HFMA2 R18, -RZ, RZ, 0, 0 ;  /* 0x00000000ff127431 */ /* 0x000fe200000001ff */
[----:B0-----:R-:W-:Y:S01]  /*1b70*/  ISETP.GE.U32.AND P2, PT, R4, 0x8, PT ;  /* 0x000000080400780c */ /* 0x001fe20003f46070 */
[C---:B------:R-:W-:Y:S01]  /*1b80*/  IMAD R17, R3.reuse, R5, R16 ;  /* 0x0000000503117224 */ /* 0x040fe200078e0210 */
[----:B------:R-:W-:-:S04]  /*1b90*/  IADD3 R3, PT, PT, R3, 0x1, RZ ;  /* 0x0000000103037810 */ /* 0x000fc80007ffe0ff */
[----:B-1----:R-:W-:-:S07]  /*1ba0*/  ISETP.NE.AND P1, PT, R3, UR4, PT ;  /* 0x0000000403007c0c */ /* 0x002fce000bf25270 */
[----:B--2---:R-:W-:Y:S06]  /*1bb0*/  @!P2 BRA `(.L_x_16) ;  /* 0x000000040008a947 */ /* 0x004fec0003800000 */
[----:B------:R-:W-:-:S07]  /*1bc0*/  MOV R18, RZ ;  /* 0x000000ff00127202 */ /* 0x000fce0000000f00 */
.L_x_17:
[----:B0-----:R-:W0:Y:S01]  /*1bd0*/  LDC.64 R20, c[0x0][0x380] ;  /* 0x0000e000ff147b82 */ /* 0x001e220000000a00 */
[----:B------:R-:W-:-:S07]  /*1be0*/  IMAD R9, R17, R4, R18 ;  /* 0x0000000411097224 */ /* 0x000fce00078e0212 */
[----:B------:R-:W1:Y:S01]  /*1bf0*/  LDC.64 R22, c[0x0][0x388] ;  /* 0x0000e200ff167b82 */ /* 0x000e620000000a00 */
[----:B0-----:R-:W-:-:S05]  /*1c00*/  IMAD.WIDE R20, R9, 0x10, R20 ;  /* 0x0000001009147825 */ /* 0x001fca00078e0214 */
[----:B------:R-:W2:Y:S01]  /*1c10*/  LDG.E.128 R12, desc[UR8][R20.64] ;  /* 0x00000008140c7981 */ /* 0x000ea2000c1e1d00 */
[----:B-1----:R-:W-:-:S05]  /*1c20*/  IMAD.WIDE.U32 R22, R18, 0x10, R22 ;  /* 0x0000001012167825 */ /* 0x002fca00078e0016 */
[----:B------:R-:W2:Y:S02]  /*1c30*/  LDG.E.128 R8, desc[UR8][R22.64] ;  /* 0x0000000816087981 */ /* 0x000ea4000c1e1d00 */
[-C--:B--2---:R-:W-:Y:S02]  /*1c40*/  DMUL R24, R14, R10.reuse ;  /* 0x0000000a0e187228 */ /* 0x084fe40000000000 */
[----:B------:R-:W-:-:S06]  /*1c50*/  DMUL R10, R12, R10 ;  /* 0x0000000a0c0a7228 */ /* 0x000fcc0000000000 */
[-C--:B------:R-:W-:Y:S02]  /*1c60*/  DFMA R12, R12, R8.reuse, -R24 ;  /* 0x000000080c0c722b */ /* 0x080fe40000000818 */
[----:B------:R-:W-:Y:S02]  /*1c70*/  DFMA R14, R14, R8, R10 ;  /* 0x000000080e0e722b */ /* 0x000fe4000000000a */
[----:B------:R-:W2:Y:S05]  /*1c80*/  LDG.E.128 R8, desc[UR8][R20.64+0x10] ;  /* 0x0000100814087981 */ /* 0x000eaa000c1e1d00 */
[----:B------:R0:W-:Y:S04]  /*1c90*/  STG.E.128 desc[UR8][R20.64], R12 ;  /* 0x0000000c14007986 */ /* 0x0001e8000c101d08 */
[----:B0-----:R-:W2:Y:S02]  /*1ca0*/  LDG.E.128 R12, desc[UR8][R22.64+0x10] ;  /* 0x00001008160c7981 */ /* 0x001ea4000c1e1d00 */
[----:B--2---:R-:W-:-:S02]  /*1cb0*/  DMUL R24, R10, R14 ;  /* 0x0000000e0a187228 */ /* 0x004fc40000000000 */
        /* <DEDUP_REMOVED lines=50> */
.L_x_16:
[----:B------:R-:W-:-:S13]  /*1fe0*/  ISETP.NE.AND P2, PT, R7, RZ, PT ;  /* 0x000000ff0700720c */ /* 0x000fda0003f45270 */
[----:B------:R-:W-:Y:S05]  /*1ff0*/  @!P2 BRA `(.L_x_18) ;  /* 0x00000004001ca947 */ /* 0x000fea0003800000 */
[----:B------:R-:W-:Y:S01]  /*2000*/  ISETP.NE.AND P2, PT, R6, RZ, PT ;  /* 0x000000ff0600720c */ /* 0x000fe20003f45270 */
[----:B------:R-:W-:-:S12]  /*2010*/  @!P0 BRA `(.L_x_19) ;  /* 0x0000000000888947 */ /* 0x000fd80003800000 */
        /* <DEDUP_REMOVED lines=28> */
[----:B------:R-:W-:Y:S01]  /*21e0*/  IADD3 R18, PT, PT, R18, 0x4, RZ ;  /* 0x0000000412127810 */ /* 0x000fe20007ffe0ff */
[----:B--2---:R-:W-:-:S02]  /*21f0*/  DMUL R22, R10, R14 ;  /* 0x0000000e0a167228 */ /* 0x004fc40000000000 */
[----:B------:R-:W-:-:S06]  /*2200*/  DMUL R14, R8, R14 ;  /* 0x0000000e080e7228 */ /* 0x000fcc0000000000 */
[-C--:B------:R-:W-:Y:S02]  /*2210*/  DFMA R8, R8, R12.reuse, -R22 ;  /* 0x0000000c0808722b */ /* 0x080fe40000000816 */
[----:B------:R-:W-:-:S07]  /*2220*/  DFMA R10, R10, R12, R14 ;  /* 0x0000000c0a0a722b */ /* 0x000fce000000000e */
[----:B------:R1:W-:Y:S04]  /*2230*/  STG.E.128 desc[UR8][R20.64+0x30], R8 ;  /* 0x0000300814007986 */ /* 0x0003e8000c101d08 */
.L_x_19:
[----:B------:R-:W-:Y:S05]  /*2240*/  @!P2 BRA `(.L_x_18) ;  /* 0x000000000088a947 */ /* 0x000fea0003800000 */
[----:B------:R-:W2:Y:S01]  /*2250*/  LDC.64 R22, c[0x0][0x388] ;  /* 0x0000e200ff167b82 */ /* 0x000ea20000000a00 */
[----:B------:R-:W-:-:S07]  /*2260*/  ISETP.NE.AND P2, PT, R6, 0x1, PT ;  /* 0x000000010600780c */ /* 0x000fce0003f45270 */
[----:B01----:R-:W0:Y:S06]  /*2270*/  LDC.64 R20, c[0x0][0x380] ;  /* 0x0000e000ff147b82 */ /* 0x003e2c0000000a00 */
[----:B------:R-:W-:Y:S02]  /*2280*/  @P2 IMAD R9, R17, R4, R18 ;  /* 0x0000000411092224 */ /* 0x000fe400078e0212 */
[----:B--2---:R-:W-:-:S05]  /*2290*/  @P2 IMAD.WIDE.U32 R22, R18, 0x10, R22 ;  /* 0x0000001012162825 */ /* 0x004fca00078e0016 */
[----:B------:R-:W2:Y:S01]  /*22a0*/  @P2 LDG.E.128 R12, desc[UR8][R22.64] ;  /* 0x00000008160c2981 */ /* 0x000ea2000c1e1d00 */
[----:B0-----:R-:W-:-:S05]  /*22b0*/  @P2 IMAD.WIDE R20, R9, 0x10, R20 ;  /* 0x0000001009142825 */ /* 0x001fca00078e0214 */
[----:B------:R-:W2:Y:S02]  /*22c0*/  @P2 LDG.E.128 R8, desc[UR8][R20.64] ;  /* 0x0000000814082981 */ /* 0x000ea4000c1e1d00 */
[-C--:B--2---:R-:W-:Y:S02]  /*22d0*/  @P2 DMUL R24, R10, R14.reuse ;  /* 0x0000000e0a182228 */ /* 0x084fe40000000000 */
[----:B------:R-:W-:-:S06]  /*22e0*/  @P2 DMUL R14, R8, R14 ;  /* 0x0000000e080e2228 */ /* 0x000fcc0000000000 */
[-C--:B------:R-:W-:Y:S02]  /*22f0*/  @P2 DFMA R8, R8, R12.reuse, -R24 ;  /* 0x0000000c0808222b */ /* 0x080fe40000000818 */
[----:B------:R-:W-:Y:S01]  /*2300*/  @P2 DFMA R10, R10, R12, R14 ;  /* 0x0000000c0a0a222b */ /* 0x000fe2000000000e */
[----:B------:R-:W0:Y:S01]  /*2310*/  LDC.64 R24, c[0x0][0x388] ;  /* 0x0000e200ff187b82 */ /* 0x000e220000000a00 */
[----:B------:R-:W2:Y:S05]  /*2320*/  @P2 LDG.E.128 R12, desc[UR8][R20.64+0x10] ;  /* 0x00001008140c2981 */ /* 0x000eaa000c1e1d00 */
[----:B------:R1:W-:Y:S04]  /*2330*/  @P2 STG.E.128 desc[UR8][R20.64], R8 ;  /* 0x0000000814002986 */ /* 0x0003e8000c101d08 */
[----:B-1----:R1:W2:Y:S01]  /*2340*/  @P2 LDG.E.128 R8, desc[UR8][R22.64+0x10] ;  /* 0x0000100816082981 */ /* 0x0022a2000c1e1d00 */
[----:B------:R-:W-:Y:S01]  /*2350*/  LOP3.LUT P3, RZ, R4, 0x1, RZ, 0xc0, !PT ;  /* 0x0000000104ff7812 */ /* 0x000fe2000786c0ff */
[----:B-1----:R-:W1:Y:S01]  /*2360*/  LDC.64 R22, c[0x0][0x380] ;  /* 0x0000e000ff167b82 */ /* 0x002e620000000a00 */
[----:B------:R-:W-:-:S11]  /*2370*/  @P2 IADD3 R18, PT, PT, R18, 0x2, RZ ;  /* 0x0000000212122810 */ /* 0x000fd60007ffe0ff */
[----:B------:R-:W-:-:S04]  /*2380*/  @P3 IMAD R17, R17, R4, R18 ;  /* 0x0000000411113224 */ /* 0x000fc800078e0212 */
[----:B-1----:R-:W-:Y:S01]  /*2390*/  @P3 IMAD.WIDE R22, R17, 0x10, R22 ;  /* 0x0000001011163825 */ /* 0x002fe200078e0216 */
[-C--:B--2---:R-:W-:Y:S02]  /*23a0*/  @P2 DMUL R26, R14, R10.reuse ;  /* 0x0000000a0e1a2228 */ /* 0x084fe40000000000 */
[----:B------:R-:W-:-:S06]  /*23b0*/  @P2 DMUL R10, R12, R10 ;  /* 0x0000000a0c0a2228 */ /* 0x000fcc0000000000 */
[-C--:B------:R-:W-:Y:S02]  /*23c0*/  @P2 DFMA R12, R12, R8.reuse, -R26 ;  /* 0x000000080c0c222b */ /* 0x080fe4000000081a */
[----:B------:R-:W-:Y:S01]  /*23d0*/  @P2 DFMA R14, R14, R8, R10 ;  /* 0x000000080e0e222b */ /* 0x000fe2000000000a */
[----:B0-----:R-:W-:-:S06]  /*23e0*/  @P3 IMAD.WIDE.U32 R8, R18, 0x10, R24 ;  /* 0x0000001012083825 */ /* 0x001fcc00078e0018 */
[----:B------:R0:W-:Y:S04]  /*23f0*/  @P2 STG.E.128 desc[UR8][R20.64+0x10], R12 ;  /* 0x0000100c14002986 */ /* 0x0001e8000c101d08 */
[----:B------:R-:W2:Y:S04]  /*2400*/  @P3 LDG.E.128 R8, desc[UR8][R8.64] ;  /* 0x0000000808083981 */ /* 0x000ea8000c1e1d00 */
[----:B0-----:R-:W2:Y:S02]  /*2410*/  @P3 LDG.E.128 R12, desc[UR8][R22.64] ;  /* 0x00000008160c3981 */ /* 0x001ea4000c1e1d00 */
[----:B--2---:R-:W-:-:S02]  /*2420*/  @P3 DMUL R18, R14, R10 ;  /* 0x0000000a0e123228 */ /* 0x004fc40000000000 */
[----:B------:R-:W-:-:S06]  /*2430*/  @P3 DMUL R10, R12, R10 ;  /* 0x0000000a0c0a3228 */ /* 0x000fcc0000000000 */
[-C--:B------:R-:W-:Y:S02]  /*2440*/  @P3 DFMA R12, R12, R8.reuse, -R18 ;  /* 0x000000080c0c322b */ /* 0x080fe40000000812 */
[----:B------:R-:W-:-:S07]  /*2450*/  @P3 DFMA R14, R14, R8, R10 ;  /* 0x000000080e0e322b */ /* 0x000fce000000000a */
[----:B------:R2:W-:Y:S04]  /*2460*/  @P3 STG.E.128 desc[UR8][R22.64], R12 ;  /* 0x0000000c16003986 */ /* 0x0005e8000c101d08 */
.L_x_18:
[----:B------:R-:W-:Y:S05]  /*2470*/  @P1 BRA `(.L_x_20) ;  /* 0xfffffff400b01947 */ /* 0x000fea000383ffff */
[----:B------:R-:W-:-:S04]  /*2480*/  IADD3 R16, PT, PT, R2, R16, RZ ;  /* 0x0000001002107210 */ /* 0x000fc80007ffe0ff */
[----:B------:R-:W-:-:S13]  /*2490*/  ISETP.GE.AND P1, PT, R16, R5, PT ;  /* 0x000000051000720c */ /* 0x000fda0003f26270 */
[----:B------:R-:W-:Y:S05]  /*24a0*/  @!P1 BRA `(.L_x_21) ;  /* 0xfffffff400a09947 */ /* 0x000fea000383ffff */
[----:B------:R-:W-:Y:S05]  /*24b0*/  EXIT ;  /* 0x000000000000794d */ /* 0x000fea0003800000 */
.L_x_22:
[----:B------:R-:W-:-:S00]  /*24c0*/  BRA `(.L_x_22) ;  /* 0xfffffffc00fc7947 */ /* 0x000fc0000383ffff */
[----:B------:R-:W-:-:S00]  /*24d0*/  NOP ;  /* 0x0000000000007918 */ /* 0x000fc00000000000 */
        /* <DEDUP_REMOVED lines=10> */
.L_x_23:


//--------------------- .nv.shared.reserved.0     --------------------------
	.section	.nv.shared.reserved.0,"aw",@nobits
	.weak		__nv_reservedSMEM_offset_0_alias
	.size		__nv_reservedSMEM_offset_0_alias, 0, 64
	.other		__nv_reservedSMEM_offset_0_alias,@"STO_CUDA_RESERVED_SHARED STV_DEFAULT"
__nv_reservedSMEM_offset_0_alias:
	.zero		0
	.zero		64


//--------------------- .nv.constant0._Z7kineticP7double2S0_iiii --------------------------
	.section	.nv.constant0._Z7kineticP7double2S0_iiii,"a",@progbits
	.sectionflags	@""
	.align	4
.nv.constant0._Z7kineticP7double2S0_iiii:
	.zero		928


//--------------------- SYMBOLS --------------------------

	.type		.nv.reservedSmem.offset0,@object
	.size		.nv.reservedSmem.offset0,0x4
